// auto-generated by cutlass_sweep.gemm — config: {"arch": "sm_100", "cluster_m": 1, "cluster_n": 1, "dtype": "e4m3", "dtype_b": "e4m3", "layout": "nt", "stages": 0, "tile_k": 64, "tile_m": 128, "tile_n": 112}
#include "cutlass/cutlass.h"
#include "cutlass/gemm/collective/collective_builder.hpp"
#include "cutlass/gemm/device/gemm_universal_adapter.h"
#include "cutlass/gemm/kernel/gemm_universal.hpp"
#include "cutlass/epilogue/collective/collective_builder.hpp"

using ElemA = cutlass::float_e4m3_t;
using ElemB = cutlass::float_e4m3_t;
using ElemCD = cutlass::float_e4m3_t;
using Acc  = float;
using TileShape    = cute::Shape<cute::_128, cute::_112, cute::_64>;
using ClusterShape = cute::Shape<cute::_1, cute::_1, cute::_1>;

using CollectiveEpilogue = typename cutlass::epilogue::collective::CollectiveBuilder<
    cutlass::arch::Sm100, cutlass::arch::OpClassTensorOp,
    TileShape, ClusterShape,
    cutlass::epilogue::collective::EpilogueTileAuto,
    Acc, Acc,
    ElemCD, cutlass::layout::RowMajor, 128 / cutlass::sizeof_bits<ElemCD>::value,
    ElemCD, cutlass::layout::RowMajor, 128 / cutlass::sizeof_bits<ElemCD>::value,
    cutlass::epilogue::collective::EpilogueScheduleAuto
  >::CollectiveOp;

using CollectiveMainloop = typename cutlass::gemm::collective::CollectiveBuilder<
    cutlass::arch::Sm100, cutlass::arch::OpClassTensorOp,
    ElemA, cutlass::layout::RowMajor, 128 / cutlass::sizeof_bits<ElemA>::value,
    ElemB, cutlass::layout::ColumnMajor, 128 / cutlass::sizeof_bits<ElemB>::value,
    Acc,
    TileShape, ClusterShape,
    cutlass::gemm::collective::StageCountAutoCarveout<static_cast<int>(sizeof(typename CollectiveEpilogue::SharedStorage))>,
    cutlass::gemm::collective::KernelScheduleAuto
  >::CollectiveOp;

using GemmKernel = cutlass::gemm::kernel::GemmUniversal<
    cute::Shape<int,int,int,int>,
    CollectiveMainloop,
    CollectiveEpilogue
>;
using Gemm = cutlass::gemm::device::GemmUniversalAdapter<GemmKernel>;

// Force the device kernel symbol into the cubin without needing a host main.
auto* _anchor = &cutlass::device_kernel<GemmKernel>;


// ===== COMPILED SASS (sm_100a) =====

	.target	sm_100a

	.elftype	@"ET_EXEC"


//--------------------- .note.nv.tkinfo           --------------------------
	.section	.note.nv.tkinfo,"",@"SHT_NOTE"
	.sectionflags	@"SHF_NOTE_NV_TKINFO"
	.tkinfo
        /*0018*/ 	.word	0x00000002
        /*0030*/ 	.string	""
        /*0030*/ 	.string	"ptxas"
        /*0030*/ 	.string	"Cuda compilation tools, release 13.0, V13.0.88"
        /*0030*/ 	.string	"Build cuda_13.0.r13.0/compiler.36424714_0"
        /*0030*/ 	.string	"-arch sm_100a -m 64 "



//--------------------- .note.nv.cuinfo           --------------------------
	.section	.note.nv.cuinfo,"",@"SHT_NOTE"
	.sectionflags	@"SHF_NOTE_NV_CUINFO"
        /*0018*/ 	.short	0x0002
        /*001a*/ 	.short	0x0064
        /*001c*/ 	.short	0x0082
	.zero		2


//--------------------- .nv.info                  --------------------------
	.section	.nv.info,"",@"SHT_CUDA_INFO"
	.align	4


	//----- nvinfo : EIATTR_REGCOUNT
	.align		4
        /*0000*/ 	.byte	0x04, 0x2f
        /*0002*/ 	.short	(.L_16 - .L_15)
	.align		4
.L_15:
        /*0004*/ 	.word	index@(_ZN7cutlass13device_kernelINS_4gemm6kernel13GemmUniversalIN4cute5tupleIJiiiiEEENS1_10collective13CollectiveMmaINS1_35MainloopSm100TmaUmmaWarpSpecializedILi13ELi2ELi4ENS5_IJNS4_1CILi1EEESB_SB_EEEEENS5_IJNSA_ILi128EEENSA_ILi112EEENSA_ILi64EEEEEENS_12float_e4m3_tENS5_IJlSB_lEEESI_SJ_NS4_8TiledMMAINS4_8MMA_AtomIJNS4_10MMA_TraitsINS4_19SM100_MMA_F8F6F4_SSEJSI_SI_fSE_SF_NS4_17integral_constantINS4_4UMMA5MajorELSQ_0EEESR_NSO_INSP_7ScaleInELSS_0EEEST_EEEEEENS4_6LayoutISC_NS5_IJNSA_ILi0EEESX_SX_EEEEENS5_IJNS4_10UnderscoreES10_S10_EEEEENS4_13SM90_TMA_LOADENS4_14ComposedLayoutINS4_7SwizzleILi2ELi4ELi3EEENS4_18smem_ptr_flag_bitsILi8EEENSW_INS5_IJNSA_ILi8EEESG_EEENS5_IJSG_SB_EEEEEEEvNS4_8identityES13_S1D_vS1E_EENS_8epilogue10collective18CollectiveEpilogueINS1G_23Sm100TmaWarpSpecializedILi1ELi1ELi112ELb0ELb0EEEJSH_NS5_IJNSW_ISE_SB_EENSW_ISF_SB_EEEEESI_SJ_SI_SJ_NS1G_6fusion15FusionCallbacksIS1K_NS1O_17LinearCombinationISI_fSI_fLNS_15FloatRoundStyleE2EEESH_S1N_JEEENS4_5SM1004TMEM4LOAD26SM100_TMEM_LOAD_32dp32b16xES13_NS14_INS15_ILi0ELi4ELi3EEES18_NSW_INS5_IJS19_NSA_ILi16EEEEEENS5_IJS1Z_SB_EEEEEEENS4_39AutoVectorizingCopyWithAssumedAlignmentILi128EEENS4_14SM90_TMA_STOREES23_S25_S25_EEEvvEEEEvNT_6ParamsE)
        /*0008*/ 	.word	0x000000ed


	//----- nvinfo : EIATTR_FRAME_SIZE
	.align		4
.L_16:
        /*000c*/ 	.byte	0x04, 0x11
        /*000e*/ 	.short	(.L_18 - .L_17)
	.align		4
.L_17:
        /*0010*/ 	.word	index@($__internal_2_$__cuda_sm10x_tcgen05_guardrail_trap_unallocated_columns_being_dealloced)
        /*0014*/ 	.word	0x00000000


	//----- nvinfo : EIATTR_FRAME_SIZE
	.align		4
.L_18:
        /*0018*/ 	.byte	0x04, 0x11
        /*001a*/ 	.short	(.L_20 - .L_19)
	.align		4
.L_19:
        /*001c*/ 	.word	index@($__internal_1_$__cuda_sm10x_tcgen05_guardrail_trap_phase_invalid_during_alloc)
        /*0020*/ 	.word	0x00000000


	//----- nvinfo : EIATTR_FRAME_SIZE
	.align		4
.L_20:
        /*0024*/ 	.byte	0x04, 0x11
        /*0026*/ 	.short	(.L_22 - .L_21)
	.align		4
.L_21:
        /*0028*/ 	.word	index@($__internal_0_$__cuda_sm10x_tcgen05_guardrail_trap_col_being_dealloced_not_returned_by_alloc)
        /*002c*/ 	.word	0x00000000


	//----- nvinfo : EIATTR_FRAME_SIZE
	.align		4
.L_22:
        /*0030*/ 	.byte	0x04, 0x11
        /*0032*/ 	.short	(.L_24 - .L_23)
	.align		4
.L_23:
        /*0034*/ 	.word	index@(_ZN7cutlass13device_kernelINS_4gemm6kernel13GemmUniversalIN4cute5tupleIJiiiiEEENS1_10collective13CollectiveMmaINS1_35MainloopSm100TmaUmmaWarpSpecializedILi13ELi2ELi4ENS5_IJNS4_1CILi1EEESB_SB_EEEEENS5_IJNSA_ILi128EEENSA_ILi112EEENSA_ILi64EEEEEENS_12float_e4m3_tENS5_IJlSB_lEEESI_SJ_NS4_8TiledMMAINS4_8MMA_AtomIJNS4_10MMA_TraitsINS4_19SM100_MMA_F8F6F4_SSEJSI_SI_fSE_SF_NS4_17integral_constantINS4_4UMMA5MajorELSQ_0EEESR_NSO_INSP_7ScaleInELSS_0EEEST_EEEEEENS4_6LayoutISC_NS5_IJNSA_ILi0EEESX_SX_EEEEENS5_IJNS4_10UnderscoreES10_S10_EEEEENS4_13SM90_TMA_LOADENS4_14ComposedLayoutINS4_7SwizzleILi2ELi4ELi3EEENS4_18smem_ptr_flag_bitsILi8EEENSW_INS5_IJNSA_ILi8EEESG_EEENS5_IJSG_SB_EEEEEEEvNS4_8identityES13_S1D_vS1E_EENS_8epilogue10collective18CollectiveEpilogueINS1G_23Sm100TmaWarpSpecializedILi1ELi1ELi112ELb0ELb0EEEJSH_NS5_IJNSW_ISE_SB_EENSW_ISF_SB_EEEEESI_SJ_SI_SJ_NS1G_6fusion15FusionCallbacksIS1K_NS1O_17LinearCombinationISI_fSI_fLNS_15FloatRoundStyleE2EEESH_S1N_JEEENS4_5SM1004TMEM4LOAD26SM100_TMEM_LOAD_32dp32b16xES13_NS14_INS15_ILi0ELi4ELi3EEES18_NSW_INS5_IJS19_NSA_ILi16EEEEEENS5_IJS1Z_SB_EEEEEEENS4_39AutoVectorizingCopyWithAssumedAlignmentILi128EEENS4_14SM90_TMA_STOREES23_S25_S25_EEEvvEEEEvNT_6ParamsE)
        /*0038*/ 	.word	0x00000000


	//----- nvinfo : EIATTR_MIN_STACK_SIZE
	.align		4
.L_24:
        /*003c*/ 	.byte	0x04, 0x12
        /*003e*/ 	.short	(.L_26 - .L_25)
	.align		4
.L_25:
        /*0040*/ 	.word	index@(_ZN7cutlass13device_kernelINS_4gemm6kernel13GemmUniversalIN4cute5tupleIJiiiiEEENS1_10collective13CollectiveMmaINS1_35MainloopSm100TmaUmmaWarpSpecializedILi13ELi2ELi4ENS5_IJNS4_1CILi1EEESB_SB_EEEEENS5_IJNSA_ILi128EEENSA_ILi112EEENSA_ILi64EEEEEENS_12float_e4m3_tENS5_IJlSB_lEEESI_SJ_NS4_8TiledMMAINS4_8MMA_AtomIJNS4_10MMA_TraitsINS4_19SM100_MMA_F8F6F4_SSEJSI_SI_fSE_SF_NS4_17integral_constantINS4_4UMMA5MajorELSQ_0EEESR_NSO_INSP_7ScaleInELSS_0EEEST_EEEEEENS4_6LayoutISC_NS5_IJNSA_ILi0EEESX_SX_EEEEENS5_IJNS4_10UnderscoreES10_S10_EEEEENS4_13SM90_TMA_LOADENS4_14ComposedLayoutINS4_7SwizzleILi2ELi4ELi3EEENS4_18smem_ptr_flag_bitsILi8EEENSW_INS5_IJNSA_ILi8EEESG_EEENS5_IJSG_SB_EEEEEEEvNS4_8identityES13_S1D_vS1E_EENS_8epilogue10collective18CollectiveEpilogueINS1G_23Sm100TmaWarpSpecializedILi1ELi1ELi112ELb0ELb0EEEJSH_NS5_IJNSW_ISE_SB_EENSW_ISF_SB_EEEEESI_SJ_SI_SJ_NS1G_6fusion15FusionCallbacksIS1K_NS1O_17LinearCombinationISI_fSI_fLNS_15FloatRoundStyleE2EEESH_S1N_JEEENS4_5SM1004TMEM4LOAD26SM100_TMEM_LOAD_32dp32b16xES13_NS14_INS15_ILi0ELi4ELi3EEES18_NSW_INS5_IJS19_NSA_ILi16EEEEEENS5_IJS1Z_SB_EEEEEEENS4_39AutoVectorizingCopyWithAssumedAlignmentILi128EEENS4_14SM90_TMA_STOREES23_S25_S25_EEEvvEEEEvNT_6ParamsE)
        /*0044*/ 	.word	0x00000000
.L_26:


//--------------------- .nv.compat                --------------------------
	.section	.nv.compat,"",@"SHT_CUDA_COMPAT_INFO"
	.align	4
        /*0000*/ 	.byte	0x02, 0x09, 0x01, 0x00, 0x02, 0x02, 0x02, 0x00, 0x02, 0x05, 0x05, 0x00, 0x03, 0x07, 0x01, 0x01
        /*0010*/ 	.byte	0x02, 0x03, 0x01, 0x00, 0x02, 0x06, 0x01, 0x00, 0x04, 0x0b, 0x08, 0x00, 0x09, 0x00, 0x00, 0x00
        /*0020*/ 	.byte	0x00, 0x00, 0x00, 0x00


//--------------------- .nv.info._ZN7cutlass13device_kernelINS_4gemm6kernel13GemmUniversalIN4cute5tupleIJiiiiEEENS1_10collective13CollectiveMmaINS1_35MainloopSm100TmaUmmaWarpSpecializedILi13ELi2ELi4ENS5_IJNS4_1CILi1EEESB_SB_EEEEENS5_IJNSA_ILi128EEENSA_ILi112EEENSA_ILi64EEEEEENS_12float_e4m3_tENS5_IJlSB_lEEESI_SJ_NS4_8TiledMMAINS4_8MMA_AtomIJNS4_10MMA_TraitsINS4_19SM100_MMA_F8F6F4_SSEJSI_SI_fSE_SF_NS4_17integral_constantINS4_4UMMA5MajorELSQ_0EEESR_NSO_INSP_7ScaleInELSS_0EEEST_EEEEEENS4_6LayoutISC_NS5_IJNSA_ILi0EEESX_SX_EEEEENS5_IJNS4_10UnderscoreES10_S10_EEEEENS4_13SM90_TMA_LOADENS4_14ComposedLayoutINS4_7SwizzleILi2ELi4ELi3EEENS4_18smem_ptr_flag_bitsILi8EEENSW_INS5_IJNSA_ILi8EEESG_EEENS5_IJSG_SB_EEEEEEEvNS4_8identityES13_S1D_vS1E_EENS_8epilogue10collective18CollectiveEpilogueINS1G_23Sm100TmaWarpSpecializedILi1ELi1ELi112ELb0ELb0EEEJSH_NS5_IJNSW_ISE_SB_EENSW_ISF_SB_EEEEESI_SJ_SI_SJ_NS1G_6fusion15FusionCallbacksIS1K_NS1O_17LinearCombinationISI_fSI_fLNS_15FloatRoundStyleE2EEESH_S1N_JEEENS4_5SM1004TMEM4LOAD26SM100_TMEM_LOAD_32dp32b16xES13_NS14_INS15_ILi0ELi4ELi3EEES18_NSW_INS5_IJS19_NSA_ILi16EEEEEENS5_IJS1Z_SB_EEEEEEENS4_39AutoVectorizingCopyWithAssumedAlignmentILi128EEENS4_14SM90_TMA_STOREES23_S25_S25_EEEvvEEEEvNT_6ParamsE --------------------------
	.section	.nv.info._ZN7cutlass13device_kernelINS_4gemm6kernel13GemmUniversalIN4cute5tupleIJiiiiEEENS1_10collective13CollectiveMmaINS1_35MainloopSm100TmaUmmaWarpSpecializedILi13ELi2ELi4ENS5_IJNS4_1CILi1EEESB_SB_EEEEENS5_IJNSA_ILi128EEENSA_ILi112EEENSA_ILi64EEEEEENS_12float_e4m3_tENS5_IJlSB_lEEESI_SJ_NS4_8TiledMMAINS4_8MMA_AtomIJNS4_10MMA_TraitsINS4_19SM100_MMA_F8F6F4_SSEJSI_SI_fSE_SF_NS4_17integral_constantINS4_4UMMA5MajorELSQ_0EEESR_NSO_INSP_7ScaleInELSS_0EEEST_EEEEEENS4_6LayoutISC_NS5_IJNSA_ILi0EEESX_SX_EEEEENS5_IJNS4_10UnderscoreES10_S10_EEEEENS4_13SM90_TMA_LOADENS4_14ComposedLayoutINS4_7SwizzleILi2ELi4ELi3EEENS4_18smem_ptr_flag_bitsILi8EEENSW_INS5_IJNSA_ILi8EEESG_EEENS5_IJSG_SB_EEEEEEEvNS4_8identityES13_S1D_vS1E_EENS_8epilogue10collective18CollectiveEpilogueINS1G_23Sm100TmaWarpSpecializedILi1ELi1ELi112ELb0ELb0EEEJSH_NS5_IJNSW_ISE_SB_EENSW_ISF_SB_EEEEESI_SJ_SI_SJ_NS1G_6fusion15FusionCallbacksIS1K_NS1O_17LinearCombinationISI_fSI_fLNS_15FloatRoundStyleE2EEESH_S1N_JEEENS4_5SM1004TMEM4LOAD26SM100_TMEM_LOAD_32dp32b16xES13_NS14_INS15_ILi0ELi4ELi3EEES18_NSW_INS5_IJS19_NSA_ILi16EEEEEENS5_IJS1Z_SB_EEEEEEENS4_39AutoVectorizingCopyWithAssumedAlignmentILi128EEENS4_14SM90_TMA_STOREES23_S25_S25_EEEvvEEEEvNT_6ParamsE,"",@"SHT_CUDA_INFO"
	.sectionflags	@""
	.align	4


	//----- nvinfo : EIATTR_CUDA_API_VERSION
	.align		4
        /*0000*/ 	.byte	0x04, 0x37
        /*0002*/ 	.short	(.L_28 - .L_27)
.L_27:
        /*0004*/ 	.word	0x00000082


	//----- nvinfo : EIATTR_KPARAM_INFO
	.align		4
.L_28:
        /*0008*/ 	.byte	0x04, 0x17
        /*000a*/ 	.short	(.L_30 - .L_29)
.L_29:
        /*000c*/ 	.word	0x00000000
        /*0010*/ 	.short	0x0000
        /*0012*/ 	.short	0x0000
        /*0014*/ 	.byte	0x00, 0xf0, 0x01, 0x20


	//----- nvinfo : EIATTR_AT_ENTRY_FRAGMENTS
	.align		4
.L_30:
        /*0018*/ 	.byte	0x04, 0x4f
        /*001a*/ 	.short	(.L_32 - .L_31)


	//   ....[0]....
.L_31:
        /*001c*/ 	.word	0x00000006


	//----- nvinfo : EIATTR_RESERVED_SMEM_USED
	.align		4
.L_32:
        /*0020*/ 	.byte	0x01, 0x41
	.zero		2


	//----- nvinfo : EIATTR_SPARSE_MMA_MASK
	.align		4
        /*0024*/ 	.byte	0x03, 0x50
        /*0026*/ 	.short	0x0000


	//----- nvinfo : EIATTR_TCGEN05_1CTA_USED
	.align		4
        /*0028*/ 	.byte	0x01, 0x51
	.zero		2


	//----- nvinfo : EIATTR_MAXREG_COUNT
	.align		4
        /*002c*/ 	.byte	0x03, 0x1b
        /*002e*/ 	.short	0x00ff


	//----- nvinfo : EIATTR_NUM_BARRIERS
	.align		4
        /*0030*/ 	.byte	0x02, 0x4c
        /*0032*/ 	.byte	0x07
	.zero		1


	//----- nvinfo : EIATTR_EXTERNS
	.align		4
        /*0034*/ 	.byte	0x04, 0x0f
        /*0036*/ 	.short	(.L_34 - .L_33)


	//   ....[0]....
	.align		4
.L_33:
        /*0038*/ 	.word	index@(__assertfail)


	//----- nvinfo : EIATTR_MERCURY_ISA_VERSION
	.align		4
.L_34:
        /*003c*/ 	.byte	0x03, 0x5f
        /*003e*/ 	.short	0x0101


	//----- nvinfo : EIATTR_INT_WARP_WIDE_INSTR_OFFSETS
	.align		4
        /*0040*/ 	.byte	0x04, 0x31
        /*0042*/ 	.short	(.L_36 - .L_35)


	//   ....[0]....
.L_35:
        /*0044*/ 	.word	0x00003f00


	//   ....[1]....
        /*0048*/ 	.word	0x00003f20


	//   ....[2]....
        /*004c*/ 	.word	0x00003f50


	//   ....[3]....
        /*0050*/ 	.word	0x00004b50


	//   ....[4]....
        /*0054*/ 	.word	0x00004bf0


	//   ....[5]....
        /*0058*/ 	.word	0x00004c50


	//   ....[6]....
        /*005c*/ 	.word	0x00004cb0


	//   ....[7]....
        /*0060*/ 	.word	0x00004d10


	//   ....[8]....
        /*0064*/ 	.word	0x00004d50


	//   ....[9]....
        /*0068*/ 	.word	0x00004df0


	//   ....[10]....
        /*006c*/ 	.word	0x00004e10


	//----- nvinfo : EIATTR_COOP_GROUP_MASK_REGIDS
	.align		4
.L_36:
        /*0070*/ 	.byte	0x04, 0x29
        /*0072*/ 	.short	(.L_38 - .L_37)


	//   ....[0]....
.L_37:
        /*0074*/ 	.word	0xffffffff


	//   ....[1]....
        /*0078*/ 	.word	0xffffffff


	//   ....[2]....
        /*007c*/ 	.word	0xffffffff


	//   ....[3]....
        /*0080*/ 	.word	0xffffffff


	//   ....[4]....
        /*0084*/ 	.word	0xffffffff


	//   ....[5]....
        /*0088*/ 	.word	0xffffffff


	//   ....[6]....
        /*008c*/ 	.word	0xffffffff


	//   ....[7]....
        /*0090*/ 	.word	0xffffffff


	//   ....[8]....
        /*0094*/ 	.word	0xffffffff


	//   ....[9]....
        /*0098*/ 	.word	0xffffffff


	//   ....[10]....
        /*009c*/ 	.word	0xffffffff


	//   ....[11]....
        /*00a0*/ 	.word	0xffffffff


	//   ....[12]....
        /*00a4*/ 	.word	0xffffffff


	//----- nvinfo : EIATTR_COOP_GROUP_INSTR_OFFSETS
	.align		4
.L_38:
        /*00a8*/ 	.byte	0x04, 0x28
        /*00aa*/ 	.short	(.L_40 - .L_39)


	//   ....[0]....
.L_39:
        /*00ac*/ 	.word	0x00000080


	//   ....[1]....
        /*00b0*/ 	.word	0x000004e0


	//   ....[2]....
        /*00b4*/ 	.word	0x000007a0


	//   ....[3]....
        /*00b8*/ 	.word	0x000008e0


	//   ....[4]....
        /*00bc*/ 	.word	0x000009e0


	//   ....[5]....
        /*00c0*/ 	.word	0x00000b50


	//   ....[6]....
        /*00c4*/ 	.word	0x00000cf0


	//   ....[7]....
        /*00c8*/ 	.word	0x00001e60


	//   ....[8]....
        /*00cc*/ 	.word	0x00003250


	//   ....[9]....
        /*00d0*/ 	.word	0x00003460


	//   ....[10]....
        /*00d4*/ 	.word	0x00003490


	//   ....[11]....
        /*00d8*/ 	.word	0x00003de0


	//   ....[12]....
        /*00dc*/ 	.word	0x00004010


	//----- nvinfo : EIATTR_VRC_CTA_INIT_COUNT
	.align		4
.L_40:
        /*00e0*/ 	.byte	0x02, 0x4a
        /*00e2*/ 	.byte	0x80
	.zero		1


	//----- nvinfo : EIATTR_SYSCALL_OFFSETS
	.align		4
        /*00e4*/ 	.byte	0x04, 0x46
        /*00e6*/ 	.short	(.L_42 - .L_41)


	//   ....[0]....
.L_41:
        /*00e8*/ 	.word	0x00006170


	//   ....[1]....
        /*00ec*/ 	.word	0x000062e0


	//   ....[2]....
        /*00f0*/ 	.word	0x00006450


	//   ....[3]....
        /*00f4*/ 	.word	0x000065c0


	//   ....[4]....
        /*00f8*/ 	.word	0x00006730


	//   ....[5]....
        /*00fc*/ 	.word	0x000068a0


	//   ....[6]....
        /*0100*/ 	.word	0x00006a10


	//----- nvinfo : EIATTR_MBARRIER_INSTR_OFFSETS
	.align		4
.L_42:
        /*0104*/ 	.byte	0x04, 0x39
        /*0106*/ 	.short	(.L_44 - .L_43)


	//   ....[0]....
.L_43:
        /*0108*/ 	.word	0x000005e0
        /*010c*/ 	.word	0x000000ff
        /*0110*/ 	.word	0x00000000
        /*0114*/ 	.short	0x0100
        /*0116*/ 	.byte	0x04
	.zero		1


	//   ....[1]....
        /*0118*/ 	.word	0x000005f0
        /*011c*/ 	.word	0x000000ff
        /*0120*/ 	.word	0x00000068
        /*0124*/ 	.short	0x0100
        /*0126*/ 	.byte	0x04
	.zero		1


	//   ....[2]....
        /*0128*/ 	.word	0x00000600
        /*012c*/ 	.word	0x000000ff
        /*0130*/ 	.word	0x00000008
        /*0134*/ 	.short	0x0100
        /*0136*/ 	.byte	0x04
	.zero		1


	//   ....[3]....
        /*0138*/ 	.word	0x00000610
        /*013c*/ 	.word	0x000000ff
        /*0140*/ 	.word	0x00000070
        /*0144*/ 	.short	0x0100
        /*0146*/ 	.byte	0x04
	.zero		1


	//   ....[4]....
        /*0148*/ 	.word	0x00000620
        /*014c*/ 	.word	0x000000ff
        /*0150*/ 	.word	0x00000010
        /*0154*/ 	.short	0x0100
        /*0156*/ 	.byte	0x04
	.zero		1


	//   ....[5]....
        /*0158*/ 	.word	0x00000630
        /*015c*/ 	.word	0x000000ff
        /*0160*/ 	.word	0x00000078
        /*0164*/ 	.short	0x0100
        /*0166*/ 	.byte	0x04
	.zero		1


	//   ....[6]....
        /*0168*/ 	.word	0x00000640
        /*016c*/ 	.word	0x000000ff
        /*0170*/ 	.word	0x00000018
        /*0174*/ 	.short	0x0100
        /*0176*/ 	.byte	0x04
	.zero		1


	//   ....[7]....
        /*0178*/ 	.word	0x00000650
        /*017c*/ 	.word	0x000000ff
        /*0180*/ 	.word	0x00000080
        /*0184*/ 	.short	0x0100
        /*0186*/ 	.byte	0x04
	.zero		1


	//   ....[8]....
        /*0188*/ 	.word	0x00000660
        /*018c*/ 	.word	0x000000ff
        /*0190*/ 	.word	0x00000020
        /*0194*/ 	.short	0x0100
        /*0196*/ 	.byte	0x04
	.zero		1


	//   ....[9]....
        /*0198*/ 	.word	0x00000670
        /*019c*/ 	.word	0x000000ff
        /*01a0*/ 	.word	0x00000088
        /*01a4*/ 	.short	0x0100
        /*01a6*/ 	.byte	0x04
	.zero		1


	//   ....[10]....
        /*01a8*/ 	.word	0x00000680
        /*01ac*/ 	.word	0x000000ff
        /*01b0*/ 	.word	0x00000028
        /*01b4*/ 	.short	0x0100
        /*01b6*/ 	.byte	0x04
	.zero		1


	//   ....[11]....
        /*01b8*/ 	.word	0x00000690
        /*01bc*/ 	.word	0x000000ff
        /*01c0*/ 	.word	0x00000090
        /*01c4*/ 	.short	0x0100
        /*01c6*/ 	.byte	0x04
	.zero		1


	//   ....[12]....
        /*01c8*/ 	.word	0x000006a0
        /*01cc*/ 	.word	0x000000ff
        /*01d0*/ 	.word	0x00000030
        /*01d4*/ 	.short	0x0100
        /*01d6*/ 	.byte	0x04
	.zero		1


	//   ....[13]....
        /*01d8*/ 	.word	0x000006b0
        /*01dc*/ 	.word	0x000000ff
        /*01e0*/ 	.word	0x00000098
        /*01e4*/ 	.short	0x0100
        /*01e6*/ 	.byte	0x04
	.zero		1


	//   ....[14]....
        /*01e8*/ 	.word	0x000006c0
        /*01ec*/ 	.word	0x000000ff
        /*01f0*/ 	.word	0x00000038
        /*01f4*/ 	.short	0x0100
        /*01f6*/ 	.byte	0x04
	.zero		1


	//   ....[15]....
        /*01f8*/ 	.word	0x000006d0
        /*01fc*/ 	.word	0x000000ff
        /*0200*/ 	.word	0x000000a0
        /*0204*/ 	.short	0x0100
        /*0206*/ 	.byte	0x04
	.zero		1


	//   ....[16]....
        /*0208*/ 	.word	0x000006e0
        /*020c*/ 	.word	0x000000ff
        /*0210*/ 	.word	0x00000040
        /*0214*/ 	.short	0x0100
        /*0216*/ 	.byte	0x04
	.zero		1


	//   ....[17]....
        /*0218*/ 	.word	0x000006f0
        /*021c*/ 	.word	0x000000ff
        /*0220*/ 	.word	0x000000a8
        /*0224*/ 	.short	0x0100
        /*0226*/ 	.byte	0x04
	.zero		1


	//   ....[18]....
        /*0228*/ 	.word	0x00000700
        /*022c*/ 	.word	0x000000ff
        /*0230*/ 	.word	0x00000048
        /*0234*/ 	.short	0x0100
        /*0236*/ 	.byte	0x04
	.zero		1


	//   ....[19]....
        /*0238*/ 	.word	0x00000710
        /*023c*/ 	.word	0x000000ff
        /*0240*/ 	.word	0x000000b0
        /*0244*/ 	.short	0x0100
        /*0246*/ 	.byte	0x04
	.zero		1


	//   ....[20]....
        /*0248*/ 	.word	0x00000720
        /*024c*/ 	.word	0x000000ff
        /*0250*/ 	.word	0x00000050
        /*0254*/ 	.short	0x0100
        /*0256*/ 	.byte	0x04
	.zero		1


	//   ....[21]....
        /*0258*/ 	.word	0x00000730
        /*025c*/ 	.word	0x000000ff
        /*0260*/ 	.word	0x000000b8
        /*0264*/ 	.short	0x0100
        /*0266*/ 	.byte	0x04
	.zero		1


	//   ....[22]....
        /*0268*/ 	.word	0x00000740
        /*026c*/ 	.word	0x000000ff
        /*0270*/ 	.word	0x00000058
        /*0274*/ 	.short	0x0100
        /*0276*/ 	.byte	0x04
	.zero		1


	//   ....[23]....
        /*0278*/ 	.word	0x00000750
        /*027c*/ 	.word	0x000000ff
        /*0280*/ 	.word	0x000000c0
        /*0284*/ 	.short	0x0100
        /*0286*/ 	.byte	0x04
	.zero		1


	//   ....[24]....
        /*0288*/ 	.word	0x00000760
        /*028c*/ 	.word	0x000000ff
        /*0290*/ 	.word	0x00000060
        /*0294*/ 	.short	0x0100
        /*0296*/ 	.byte	0x04
	.zero		1


	//   ....[25]....
        /*0298*/ 	.word	0x00000770
        /*029c*/ 	.word	0x000000ff
        /*02a0*/ 	.word	0x000000c8
        /*02a4*/ 	.short	0x0100
        /*02a6*/ 	.byte	0x04
	.zero		1


	//   ....[26]....
        /*02a8*/ 	.word	0x000008b0
        /*02ac*/ 	.word	0x000000ff
        /*02b0*/ 	.word	0x000000d0
        /*02b4*/ 	.short	0x0100
        /*02b6*/ 	.byte	0x04
	.zero		1


	//   ....[27]....
        /*02b8*/ 	.word	0x000008c0
        /*02bc*/ 	.word	0x000000ff
        /*02c0*/ 	.word	0x000000d8
        /*02c4*/ 	.short	0x0100
        /*02c6*/ 	.byte	0x04
	.zero		1


	//   ....[28]....
        /*02c8*/ 	.word	0x000009b0
        /*02cc*/ 	.word	0x000000ff
        /*02d0*/ 	.word	0x000000e0
        /*02d4*/ 	.short	0x0100
        /*02d6*/ 	.byte	0x04
	.zero		1


	//   ....[29]....
        /*02d8*/ 	.word	0x000009c0
        /*02dc*/ 	.word	0x000000ff
        /*02e0*/ 	.word	0x000000e8
        /*02e4*/ 	.short	0x0100
        /*02e6*/ 	.byte	0x04
	.zero		1


	//   ....[30]....
        /*02e8*/ 	.word	0x00000b00
        /*02ec*/ 	.word	0x000000ff
        /*02f0*/ 	.word	0x000000f0
        /*02f4*/ 	.short	0x0100
        /*02f6*/ 	.byte	0x04
	.zero		1


	//   ....[31]....
        /*02f8*/ 	.word	0x00000b10
        /*02fc*/ 	.word	0x000000ff
        /*0300*/ 	.word	0x00000100
        /*0304*/ 	.short	0x0100
        /*0306*/ 	.byte	0x04
	.zero		1


	//   ....[32]....
        /*0308*/ 	.word	0x00000b20
        /*030c*/ 	.word	0x000000ff
        /*0310*/ 	.word	0x000000f8
        /*0314*/ 	.short	0x0100
        /*0316*/ 	.byte	0x04
	.zero		1


	//   ....[33]....
        /*0318*/ 	.word	0x00000b30
        /*031c*/ 	.word	0x000000ff
        /*0320*/ 	.word	0x00000108
        /*0324*/ 	.short	0x0100
        /*0326*/ 	.byte	0x04
	.zero		1


	//   ....[34]....
        /*0328*/ 	.word	0x00000c60
        /*032c*/ 	.word	0x000000ff
        /*0330*/ 	.word	0x00000110
        /*0334*/ 	.short	0x0100
        /*0336*/ 	.byte	0x04
	.zero		1


	//   ....[35]....
        /*0338*/ 	.word	0x00000c70
        /*033c*/ 	.word	0x000000ff
        /*0340*/ 	.word	0x00000130
        /*0344*/ 	.short	0x0100
        /*0346*/ 	.byte	0x04
	.zero		1


	//   ....[36]....
        /*0348*/ 	.word	0x00000c80
        /*034c*/ 	.word	0x000000ff
        /*0350*/ 	.word	0x00000118
        /*0354*/ 	.short	0x0100
        /*0356*/ 	.byte	0x04
	.zero		1


	//   ....[37]....
        /*0358*/ 	.word	0x00000c90
        /*035c*/ 	.word	0x000000ff
        /*0360*/ 	.word	0x00000138
        /*0364*/ 	.short	0x0100
        /*0366*/ 	.byte	0x04
	.zero		1


	//   ....[38]....
        /*0368*/ 	.word	0x00000ca0
        /*036c*/ 	.word	0x000000ff
        /*0370*/ 	.word	0x00000120
        /*0374*/ 	.short	0x0100
        /*0376*/ 	.byte	0x04
	.zero		1


	//   ....[39]....
        /*0378*/ 	.word	0x00000cb0
        /*037c*/ 	.word	0x000000ff
        /*0380*/ 	.word	0x00000140
        /*0384*/ 	.short	0x0100
        /*0386*/ 	.byte	0x04
	.zero		1


	//   ....[40]....
        /*0388*/ 	.word	0x00000cc0
        /*038c*/ 	.word	0x000000ff
        /*0390*/ 	.word	0x00000128
        /*0394*/ 	.short	0x0100
        /*0396*/ 	.byte	0x04
	.zero		1


	//   ....[41]....
        /*0398*/ 	.word	0x00000cd0
        /*039c*/ 	.word	0x000000ff
        /*03a0*/ 	.word	0x00000148
        /*03a4*/ 	.short	0x0100
        /*03a6*/ 	.byte	0x04
	.zero		1


	//   ....[42]....
        /*03a8*/ 	.word	0x00000de0
        /*03ac*/ 	.word	0x000000ff
        /*03b0*/ 	.word	0x00000150
        /*03b4*/ 	.short	0x0100
        /*03b6*/ 	.byte	0x04
	.zero		1


	//   ....[43]....
        /*03b8*/ 	.word	0x00000df0
        /*03bc*/ 	.word	0x000000ff
        /*03c0*/ 	.word	0x00000160
        /*03c4*/ 	.short	0x0100
        /*03c6*/ 	.byte	0x04
	.zero		1


	//   ....[44]....
        /*03c8*/ 	.word	0x00000e00
        /*03cc*/ 	.word	0x000000ff
        /*03d0*/ 	.word	0x00000158
        /*03d4*/ 	.short	0x0100
        /*03d6*/ 	.byte	0x04
	.zero		1


	//   ....[45]....
        /*03d8*/ 	.word	0x00000e10
        /*03dc*/ 	.word	0x000000ff
        /*03e0*/ 	.word	0x00000168
        /*03e4*/ 	.short	0x0100
        /*03e6*/ 	.byte	0x04
	.zero		1


	//   ....[46]....
        /*03e8*/ 	.word	0x00001780
        /*03ec*/ 	.word	0x00000003
        /*03f0*/ 	.word	0x00000160
        /*03f4*/ 	.short	0x010a
        /*03f6*/ 	.byte	0xff
	.zero		1


	//   ....[47]....
        /*03f8*/ 	.word	0x000017b0
        /*03fc*/ 	.word	0x00000003
        /*0400*/ 	.word	0x00000150
        /*0404*/ 	.short	0x0101
        /*0406*/ 	.byte	0xff
	.zero		1


	//   ....[48]....
        /*0408*/ 	.word	0x00001880
        /*040c*/ 	.word	0x000000ff
        /*0410*/ 	.word	0x00000068
        /*0414*/ 	.short	0x010a
        /*0416*/ 	.byte	0x06
	.zero		1


	//   ....[49]....
        /*0418*/ 	.word	0x00001900
        /*041c*/ 	.word	0x000000ff
        /*0420*/ 	.word	0x00000068
        /*0424*/ 	.short	0x010a
        /*0426*/ 	.byte	0x21
	.zero		1


	//   ....[50]....
        /*0428*/ 	.word	0x00001a50
        /*042c*/ 	.word	0x000000ff
        /*0430*/ 	.word	0x00000068
        /*0434*/ 	.short	0x010a
        /*0436*/ 	.byte	0x08
	.zero		1


	//   ....[51]....
        /*0438*/ 	.word	0x00001b60
        /*043c*/ 	.word	0x000000ff
        /*0440*/ 	.word	0x000000e8
        /*0444*/ 	.short	0x0101
        /*0446*/ 	.byte	0x04
	.zero		1


	//   ....[52]....
        /*0448*/ 	.word	0x00001b80
        /*044c*/ 	.word	0x000000ff
        /*0450*/ 	.word	0x00000068
        /*0454*/ 	.short	0x010a
        /*0456*/ 	.byte	0x06
	.zero		1


	//   ....[53]....
        /*0458*/ 	.word	0x00001c00
        /*045c*/ 	.word	0x000000ff
        /*0460*/ 	.word	0x00000068
        /*0464*/ 	.short	0x010a
        /*0466*/ 	.byte	0x11
	.zero		1


	//   ....[54]....
        /*0468*/ 	.word	0x00001d50
        /*046c*/ 	.word	0x000000ff
        /*0470*/ 	.word	0x00000068
        /*0474*/ 	.short	0x010a
        /*0476*/ 	.byte	0x08
	.zero		1


	//   ....[55]....
        /*0478*/ 	.word	0x00001e90
        /*047c*/ 	.word	0x00000003
        /*0480*/ 	.word	0x000000f0
        /*0484*/ 	.short	0x010a
        /*0486*/ 	.byte	0xff
	.zero		1


	//   ....[56]....
        /*0488*/ 	.word	0x00001fe0
        /*048c*/ 	.word	0x00000000
        /*0490*/ 	.word	0x00000000
        /*0494*/ 	.short	0x0101
        /*0496*/ 	.byte	0xff
	.zero		1


	//   ....[57]....
        /*0498*/ 	.word	0x000025a0
        /*049c*/ 	.word	0x000000ff
        /*04a0*/ 	.word	0x00000000
        /*04a4*/ 	.short	0x010a
        /*04a6*/ 	.byte	0x04
	.zero		1


	//   ....[58]....
        /*04a8*/ 	.word	0x00002630
        /*04ac*/ 	.word	0x000000ff
        /*04b0*/ 	.word	0x00000000
        /*04b4*/ 	.short	0x010a
        /*04b6*/ 	.byte	0x05
	.zero		1


	//   ....[59]....
        /*04b8*/ 	.word	0x000026c0
        /*04bc*/ 	.word	0x000000ff
        /*04c0*/ 	.word	0x00000000
        /*04c4*/ 	.short	0x010a
        /*04c6*/ 	.byte	0x05
	.zero		1


	//   ....[60]....
        /*04c8*/ 	.word	0x00002750
        /*04cc*/ 	.word	0x000000ff
        /*04d0*/ 	.word	0x00000000
        /*04d4*/ 	.short	0x010a
        /*04d6*/ 	.byte	0x05
	.zero		1


	//   ....[61]....
        /*04d8*/ 	.word	0x000027e0
        /*04dc*/ 	.word	0x000000ff
        /*04e0*/ 	.word	0x00000000
        /*04e4*/ 	.short	0x010a
        /*04e6*/ 	.byte	0x05
	.zero		1


	//   ....[62]....
        /*04e8*/ 	.word	0x00002870
        /*04ec*/ 	.word	0x000000ff
        /*04f0*/ 	.word	0x00000000
        /*04f4*/ 	.short	0x010a
        /*04f6*/ 	.byte	0x05
	.zero		1


	//   ....[63]....
        /*04f8*/ 	.word	0x00002900
        /*04fc*/ 	.word	0x000000ff
        /*0500*/ 	.word	0x00000000
        /*0504*/ 	.short	0x010a
        /*0506*/ 	.byte	0x05
	.zero		1


	//   ....[64]....
        /*0508*/ 	.word	0x00002990
        /*050c*/ 	.word	0x000000ff
        /*0510*/ 	.word	0x00000000
        /*0514*/ 	.short	0x010a
        /*0516*/ 	.byte	0x05
	.zero		1


	//   ....[65]....
        /*0518*/ 	.word	0x00002a20
        /*051c*/ 	.word	0x000000ff
        /*0520*/ 	.word	0x00000000
        /*0524*/ 	.short	0x010a
        /*0526*/ 	.byte	0x05
	.zero		1


	//   ....[66]....
        /*0528*/ 	.word	0x00002ab0
        /*052c*/ 	.word	0x000000ff
        /*0530*/ 	.word	0x00000000
        /*0534*/ 	.short	0x010a
        /*0536*/ 	.byte	0x05
	.zero		1


	//   ....[67]....
        /*0538*/ 	.word	0x00002b40
        /*053c*/ 	.word	0x000000ff
        /*0540*/ 	.word	0x00000000
        /*0544*/ 	.short	0x010a
        /*0546*/ 	.byte	0x05
	.zero		1


	//   ....[68]....
        /*0548*/ 	.word	0x00002bd0
        /*054c*/ 	.word	0x000000ff
        /*0550*/ 	.word	0x00000000
        /*0554*/ 	.short	0x010a
        /*0556*/ 	.byte	0x05
	.zero		1


	//   ....[69]....
        /*0558*/ 	.word	0x00002c70
        /*055c*/ 	.word	0x00000000
        /*0560*/ 	.word	0x00000000
        /*0564*/ 	.short	0x010a
        /*0566*/ 	.byte	0xff
	.zero		1


	//   ....[70]....
        /*0568*/ 	.word	0x00002da0
        /*056c*/ 	.word	0x00000000
        /*0570*/ 	.word	0x00000150
        /*0574*/ 	.short	0x010a
        /*0576*/ 	.byte	0xff
	.zero		1


	//   ....[71]....
        /*0578*/ 	.word	0x00002e10
        /*057c*/ 	.word	0x00000004
        /*0580*/ 	.word	0x00000000
        /*0584*/ 	.short	0x0101
        /*0586*/ 	.byte	0xff
	.zero		1


	//   ....[72]....
        /*0588*/ 	.word	0x00002e30
        /*058c*/ 	.word	0x000000ff
        /*0590*/ 	.word	0x00000100
        /*0594*/ 	.short	0x010a
        /*0596*/ 	.byte	0x04
	.zero		1


	//   ....[73]....
        /*0598*/ 	.word	0x00002f50
        /*059c*/ 	.word	0x00000000
        /*05a0*/ 	.word	0x000000f0
        /*05a4*/ 	.short	0x010a
        /*05a6*/ 	.byte	0xff
	.zero		1


	//   ....[74]....
        /*05a8*/ 	.word	0x00003050
        /*05ac*/ 	.word	0x00000000
        /*05b0*/ 	.word	0x00000000
        /*05b4*/ 	.short	0x0101
        /*05b6*/ 	.byte	0xff
	.zero		1


	//   ....[75]....
        /*05b8*/ 	.word	0x000030e0
        /*05bc*/ 	.word	0x000000ff
        /*05c0*/ 	.word	0x00000100
        /*05c4*/ 	.short	0x0106
        /*05c6*/ 	.byte	0x04
	.zero		1


	//   ....[76]....
        /*05c8*/ 	.word	0x00003100
        /*05cc*/ 	.word	0x000000ff
        /*05d0*/ 	.word	0x00000100
        /*05d4*/ 	.short	0x010a
        /*05d6*/ 	.byte	0x04
	.zero		1


	//   ....[77]....
        /*05d8*/ 	.word	0x00003190
        /*05dc*/ 	.word	0x000000ff
        /*05e0*/ 	.word	0x00000100
        /*05e4*/ 	.short	0x0106
        /*05e6*/ 	.byte	0x07
	.zero		1


	//   ....[78]....
        /*05e8*/ 	.word	0x000031d0
        /*05ec*/ 	.word	0x00000000
        /*05f0*/ 	.word	0x00000100
        /*05f4*/ 	.short	0x010a
        /*05f6*/ 	.byte	0xff
	.zero		1


	//   ....[79]....
        /*05f8*/ 	.word	0x000036d0
        /*05fc*/ 	.word	0x00000000
        /*0600*/ 	.word	0x000000f0
        /*0604*/ 	.short	0x010a
        /*0606*/ 	.byte	0xff
	.zero		1


	//   ....[80]....
        /*0608*/ 	.word	0x000037e0
        /*060c*/ 	.word	0x00000003
        /*0610*/ 	.word	0x00000000
        /*0614*/ 	.short	0x0101
        /*0616*/ 	.byte	0xff
	.zero		1


	//   ....[81]....
        /*0618*/ 	.word	0x000037f0
        /*061c*/ 	.word	0x000000ff
        /*0620*/ 	.word	0x00000000
        /*0624*/ 	.short	0x010a
        /*0626*/ 	.byte	0x05
	.zero		1


	//   ....[82]....
        /*0628*/ 	.word	0x00003810
        /*062c*/ 	.word	0x000000ff
        /*0630*/ 	.word	0x00000130
        /*0634*/ 	.short	0x010a
        /*0636*/ 	.byte	0x15
	.zero		1


	//   ....[83]....
        /*0638*/ 	.word	0x000038e0
        /*063c*/ 	.word	0x000000ff
        /*0640*/ 	.word	0x00000000
        /*0644*/ 	.short	0x010a
        /*0646*/ 	.byte	0x07
	.zero		1


	//   ....[84]....
        /*0648*/ 	.word	0x00003a20
        /*064c*/ 	.word	0x000000ff
        /*0650*/ 	.word	0x00000000
        /*0654*/ 	.short	0x010a
        /*0656*/ 	.byte	0x06
	.zero		1


	//   ....[85]....
        /*0658*/ 	.word	0x00003c10
        /*065c*/ 	.word	0x000000ff
        /*0660*/ 	.word	0x00000000
        /*0664*/ 	.short	0x010a
        /*0666*/ 	.byte	0x04
	.zero		1


	//   ....[86]....
        /*0668*/ 	.word	0x00003ca0
        /*066c*/ 	.word	0x000000ff
        /*0670*/ 	.word	0x00000000
        /*0674*/ 	.short	0x010a
        /*0676*/ 	.byte	0x05
	.zero		1


	//   ....[87]....
        /*0678*/ 	.word	0x00003d30
        /*067c*/ 	.word	0x000000ff
        /*0680*/ 	.word	0x00000000
        /*0684*/ 	.short	0x010a
        /*0686*/ 	.byte	0x05
	.zero		1


	//   ....[88]....
        /*0688*/ 	.word	0x00003dc0
        /*068c*/ 	.word	0x000000ff
        /*0690*/ 	.word	0x00000000
        /*0694*/ 	.short	0x010a
        /*0696*/ 	.byte	0x04
	.zero		1


	//   ....[89]....
        /*0698*/ 	.word	0x000042a0
        /*069c*/ 	.word	0x00000003
        /*06a0*/ 	.word	0x000000f0
        /*06a4*/ 	.short	0x010a
        /*06a6*/ 	.byte	0xff
	.zero		1


	//   ....[90]....
        /*06a8*/ 	.word	0x00004410
        /*06ac*/ 	.word	0x00000000
        /*06b0*/ 	.word	0x00000000
        /*06b4*/ 	.short	0x0101
        /*06b6*/ 	.byte	0xff
	.zero		1


	//   ....[91]....
        /*06b8*/ 	.word	0x000048d0
        /*06bc*/ 	.word	0x000000ff
        /*06c0*/ 	.word	0x000000e8
        /*06c4*/ 	.short	0x010a
        /*06c6*/ 	.byte	0x15
	.zero		1


	//   ....[92]....
        /*06c8*/ 	.word	0x00004a70
        /*06cc*/ 	.word	0x000000ff
        /*06d0*/ 	.word	0x000000d8
        /*06d4*/ 	.short	0x010a
        /*06d6*/ 	.byte	0x15
	.zero		1


	//   ....[93]....
        /*06d8*/ 	.word	0x00004e30
        /*06dc*/ 	.word	0x000000ff
        /*06e0*/ 	.word	0x000000d0
        /*06e4*/ 	.short	0x010b
        /*06e6*/ 	.byte	0x15
	.zero		1


	//   ....[94]....
        /*06e8*/ 	.word	0x00004e40
        /*06ec*/ 	.word	0x000000ff
        /*06f0*/ 	.word	0x00000000
        /*06f4*/ 	.short	0x0101
        /*06f6*/ 	.byte	0x27
	.zero		1


	//   ....[95]....
        /*06f8*/ 	.word	0x00004e80
        /*06fc*/ 	.word	0x00000000
        /*0700*/ 	.word	0x000000d8
        /*0704*/ 	.short	0x010a
        /*0706*/ 	.byte	0xff
	.zero		1


	//   ....[96]....
        /*0708*/ 	.word	0x000050e0
        /*070c*/ 	.word	0x000000ff
        /*0710*/ 	.word	0x000000f0
        /*0714*/ 	.short	0x010a
        /*0716*/ 	.byte	0x04
	.zero		1


	//   ....[97]....
        /*0718*/ 	.word	0x000051a0
        /*071c*/ 	.word	0x000000ff
        /*0720*/ 	.word	0x00000000
        /*0724*/ 	.short	0x0101
        /*0726*/ 	.byte	0x04
	.zero		1


	//   ....[98]....
        /*0728*/ 	.word	0x00005c40
        /*072c*/ 	.word	0x000000ff
        /*0730*/ 	.word	0x000000d0
        /*0734*/ 	.short	0x010a
        /*0736*/ 	.byte	0x2f
	.zero		1


	//   ....[99]....
        /*0738*/ 	.word	0x00005c60
        /*073c*/ 	.word	0x000000ff
        /*0740*/ 	.word	0x00000110
        /*0744*/ 	.short	0x010a
        /*0746*/ 	.byte	0x30
	.zero		1


	//   ....[100]....
        /*0748*/ 	.word	0x00005d00
        /*074c*/ 	.word	0x000000ff
        /*0750*/ 	.word	0x000000d0
        /*0754*/ 	.short	0x010a
        /*0756*/ 	.byte	0x2f
	.zero		1


	//   ....[101]....
        /*0758*/ 	.word	0x00005fe0
        /*075c*/ 	.word	0x000000ff
        /*0760*/ 	.word	0x00000000
        /*0764*/ 	.short	0x0101
        /*0766*/ 	.byte	0x04
	.zero		1


	//   ....[102]....
        /*0768*/ 	.word	0x00006050
        /*076c*/ 	.word	0x000000ff
        /*0770*/ 	.word	0x00000110
        /*0774*/ 	.short	0x010a
        /*0776*/ 	.byte	0x30
	.zero		1


	//   ....[103]....
        /*0778*/ 	.word	0x00006d80
        /*077c*/ 	.word	0x000000ff
        /*0780*/ 	.word	0x00000000
        /*0784*/ 	.short	0x0101
        /*0786*/ 	.byte	0x04
	.zero		1


	//   ....[104]....
        /*0788*/ 	.word	0x00008b80
        /*078c*/ 	.word	0x00000003
        /*0790*/ 	.word	0x00000160
        /*0794*/ 	.short	0x010a
        /*0796*/ 	.byte	0xff
	.zero		1


	//   ....[105]....
        /*0798*/ 	.word	0x00008be0
        /*079c*/ 	.word	0x00000000
        /*07a0*/ 	.word	0x00000068
        /*07a4*/ 	.short	0x010a
        /*07a6*/ 	.byte	0xff
	.zero		1


	//   ....[106]....
        /*07a8*/ 	.word	0x00008c40
        /*07ac*/ 	.word	0x00000000
        /*07b0*/ 	.word	0x00000068
        /*07b4*/ 	.short	0x010a
        /*07b6*/ 	.byte	0xff
	.zero		1


	//   ....[107]....
        /*07b8*/ 	.word	0x00008c90
        /*07bc*/ 	.word	0x00000003
        /*07c0*/ 	.word	0x000000f0
        /*07c4*/ 	.short	0x010a
        /*07c6*/ 	.byte	0xff
	.zero		1


	//   ....[108]....
        /*07c8*/ 	.word	0x00008cf0
        /*07cc*/ 	.word	0x00000000
        /*07d0*/ 	.word	0x00000000
        /*07d4*/ 	.short	0x010a
        /*07d6*/ 	.byte	0xff
	.zero		1


	//   ....[109]....
        /*07d8*/ 	.word	0x00008d50
        /*07dc*/ 	.word	0x00000000
        /*07e0*/ 	.word	0x00000000
        /*07e4*/ 	.short	0x010a
        /*07e6*/ 	.byte	0xff
	.zero		1


	//   ....[110]....
        /*07e8*/ 	.word	0x00008db0
        /*07ec*/ 	.word	0x00000000
        /*07f0*/ 	.word	0x00000000
        /*07f4*/ 	.short	0x010a
        /*07f6*/ 	.byte	0xff
	.zero		1


	//   ....[111]....
        /*07f8*/ 	.word	0x00008e10
        /*07fc*/ 	.word	0x00000000
        /*0800*/ 	.word	0x00000000
        /*0804*/ 	.short	0x010a
        /*0806*/ 	.byte	0xff
	.zero		1


	//   ....[112]....
        /*0808*/ 	.word	0x00008e70
        /*080c*/ 	.word	0x00000000
        /*0810*/ 	.word	0x00000000
        /*0814*/ 	.short	0x010a
        /*0816*/ 	.byte	0xff
	.zero		1


	//   ....[113]....
        /*0818*/ 	.word	0x00008ed0
        /*081c*/ 	.word	0x00000000
        /*0820*/ 	.word	0x00000000
        /*0824*/ 	.short	0x010a
        /*0826*/ 	.byte	0xff
	.zero		1


	//   ....[114]....
        /*0828*/ 	.word	0x00008f30
        /*082c*/ 	.word	0x00000000
        /*0830*/ 	.word	0x00000000
        /*0834*/ 	.short	0x010a
        /*0836*/ 	.byte	0xff
	.zero		1


	//   ....[115]....
        /*0838*/ 	.word	0x00008f90
        /*083c*/ 	.word	0x00000000
        /*0840*/ 	.word	0x00000000
        /*0844*/ 	.short	0x010a
        /*0846*/ 	.byte	0xff
	.zero		1


	//   ....[116]....
        /*0848*/ 	.word	0x00008ff0
        /*084c*/ 	.word	0x00000000
        /*0850*/ 	.word	0x00000000
        /*0854*/ 	.short	0x010a
        /*0856*/ 	.byte	0xff
	.zero		1


	//   ....[117]....
        /*0858*/ 	.word	0x00009050
        /*085c*/ 	.word	0x00000000
        /*0860*/ 	.word	0x00000000
        /*0864*/ 	.short	0x010a
        /*0866*/ 	.byte	0xff
	.zero		1


	//   ....[118]....
        /*0868*/ 	.word	0x000090b0
        /*086c*/ 	.word	0x00000000
        /*0870*/ 	.word	0x00000000
        /*0874*/ 	.short	0x010a
        /*0876*/ 	.byte	0xff
	.zero		1


	//   ....[119]....
        /*0878*/ 	.word	0x00009110
        /*087c*/ 	.word	0x00000000
        /*0880*/ 	.word	0x00000000
        /*0884*/ 	.short	0x010a
        /*0886*/ 	.byte	0xff
	.zero		1


	//   ....[120]....
        /*0888*/ 	.word	0x00009160
        /*088c*/ 	.word	0x00000000
        /*0890*/ 	.word	0x00000150
        /*0894*/ 	.short	0x010a
        /*0896*/ 	.byte	0xff
	.zero		1


	//   ....[121]....
        /*0898*/ 	.word	0x000091c0
        /*089c*/ 	.word	0x00000000
        /*08a0*/ 	.word	0x00000100
        /*08a4*/ 	.short	0x010a
        /*08a6*/ 	.byte	0xff
	.zero		1


	//   ....[122]....
        /*08a8*/ 	.word	0x00009210
        /*08ac*/ 	.word	0x00000000
        /*08b0*/ 	.word	0x000000f0
        /*08b4*/ 	.short	0x010a
        /*08b6*/ 	.byte	0xff
	.zero		1


	//   ....[123]....
        /*08b8*/ 	.word	0x00009270
        /*08bc*/ 	.word	0x00000000
        /*08c0*/ 	.word	0x00000100
        /*08c4*/ 	.short	0x010a
        /*08c6*/ 	.byte	0xff
	.zero		1


	//   ....[124]....
        /*08c8*/ 	.word	0x000092c0
        /*08cc*/ 	.word	0x00000000
        /*08d0*/ 	.word	0x000000f0
        /*08d4*/ 	.short	0x010a
        /*08d6*/ 	.byte	0xff
	.zero		1


	//   ....[125]....
        /*08d8*/ 	.word	0x00009320
        /*08dc*/ 	.word	0x00000003
        /*08e0*/ 	.word	0x00000130
        /*08e4*/ 	.short	0x010a
        /*08e6*/ 	.byte	0xff
	.zero		1


	//   ....[126]....
        /*08e8*/ 	.word	0x00009380
        /*08ec*/ 	.word	0x00000000
        /*08f0*/ 	.word	0x00000000
        /*08f4*/ 	.short	0x010a
        /*08f6*/ 	.byte	0xff
	.zero		1


	//   ....[127]....
        /*08f8*/ 	.word	0x000093e0
        /*08fc*/ 	.word	0x00000000
        /*0900*/ 	.word	0x00000000
        /*0904*/ 	.short	0x010a
        /*0906*/ 	.byte	0xff
	.zero		1


	//   ....[128]....
        /*0908*/ 	.word	0x00009440
        /*090c*/ 	.word	0x00000000
        /*0910*/ 	.word	0x00000000
        /*0914*/ 	.short	0x010a
        /*0916*/ 	.byte	0xff
	.zero		1


	//   ....[129]....
        /*0918*/ 	.word	0x000094a0
        /*091c*/ 	.word	0x00000000
        /*0920*/ 	.word	0x00000000
        /*0924*/ 	.short	0x010a
        /*0926*/ 	.byte	0xff
	.zero		1


	//   ....[130]....
        /*0928*/ 	.word	0x00009500
        /*092c*/ 	.word	0x00000000
        /*0930*/ 	.word	0x00000000
        /*0934*/ 	.short	0x010a
        /*0936*/ 	.byte	0xff
	.zero		1


	//   ....[131]....
        /*0938*/ 	.word	0x00009550
        /*093c*/ 	.word	0x00000003
        /*0940*/ 	.word	0x000000f0
        /*0944*/ 	.short	0x010a
        /*0946*/ 	.byte	0xff
	.zero		1


	//   ....[132]....
        /*0948*/ 	.word	0x000095b0
        /*094c*/ 	.word	0x00000000
        /*0950*/ 	.word	0x000000e8
        /*0954*/ 	.short	0x010a
        /*0956*/ 	.byte	0xff
	.zero		1


	//   ....[133]....
        /*0958*/ 	.word	0x00009610
        /*095c*/ 	.word	0x00000003
        /*0960*/ 	.word	0x000000d8
        /*0964*/ 	.short	0x010a
        /*0966*/ 	.byte	0xff
	.zero		1


	//   ....[134]....
        /*0968*/ 	.word	0x00009670
        /*096c*/ 	.word	0x00000000
        /*0970*/ 	.word	0x000000f0
        /*0974*/ 	.short	0x010a
        /*0976*/ 	.byte	0xff
	.zero		1


	//   ....[135]....
        /*0978*/ 	.word	0x000096d0
        /*097c*/ 	.word	0x00000003
        /*0980*/ 	.word	0x000000d0
        /*0984*/ 	.short	0x010a
        /*0986*/ 	.byte	0xff
	.zero		1


	//   ....[136]....
        /*0988*/ 	.word	0x00009730
        /*098c*/ 	.word	0x00000003
        /*0990*/ 	.word	0x00000110
        /*0994*/ 	.short	0x010a
        /*0996*/ 	.byte	0xff
	.zero		1


	//----- nvinfo : EIATTR_NUM_MBARRIERS
	.align		4
.L_44:
        /*0998*/ 	.byte	0x03, 0x38
        /*099a*/ 	.short	0x002e


	//----- nvinfo : EIATTR_EXIT_INSTR_OFFSETS
	.align		4
        /*099c*/ 	.byte	0x04, 0x1c
        /*099e*/ 	.short	(.L_46 - .L_45)


	//   ....[0]....
.L_45:
        /*09a0*/ 	.word	0x00002ca0


	//   ....[1]....
        /*09a4*/ 	.word	0x000031a0


	//   ....[2]....
        /*09a8*/ 	.word	0x00003200


	//   ....[3]....
        /*09ac*/ 	.word	0x00004020


	//   ....[4]....
        /*09b0*/ 	.word	0x00004eb0


	//   ....[5]....
        /*09b4*/ 	.word	0x00004ef0


	//   ....[6]....
        /*09b8*/ 	.word	0x00008b70


	//----- nvinfo : EIATTR_MAX_THREADS
	.align		4
.L_46:
        /*09bc*/ 	.byte	0x04, 0x05
        /*09be*/ 	.short	(.L_48 - .L_47)
.L_47:
        /*09c0*/ 	.word	0x00000100
        /*09c4*/ 	.word	0x00000001
        /*09c8*/ 	.word	0x00000001


	//----- nvinfo : EIATTR_CRS_STACK_SIZE
	.align		4
.L_48:
        /*09cc*/ 	.byte	0x04, 0x1e
        /*09ce*/ 	.short	(.L_50 - .L_49)
.L_49:
        /*09d0*/ 	.word	0x00000000


	//----- nvinfo : EIATTR_CBANK_PARAM_SIZE
	.align		4
.L_50:
        /*09d4*/ 	.byte	0x03, 0x19
        /*09d6*/ 	.short	0x0800


	//----- nvinfo : EIATTR_PARAM_CBANK
	.align		4
        /*09d8*/ 	.byte	0x04, 0x0a
        /*09da*/ 	.short	(.L_52 - .L_51)
	.align		4
.L_51:
        /*09dc*/ 	.word	index@(.nv.constant0._ZN7cutlass13device_kernelINS_4gemm6kernel13GemmUniversalIN4cute5tupleIJiiiiEEENS1_10collective13CollectiveMmaINS1_35MainloopSm100TmaUmmaWarpSpecializedILi13ELi2ELi4ENS5_IJNS4_1CILi1EEESB_SB_EEEEENS5_IJNSA_ILi128EEENSA_ILi112EEENSA_ILi64EEEEEENS_12float_e4m3_tENS5_IJlSB_lEEESI_SJ_NS4_8TiledMMAINS4_8MMA_AtomIJNS4_10MMA_TraitsINS4_19SM100_MMA_F8F6F4_SSEJSI_SI_fSE_SF_NS4_17integral_constantINS4_4UMMA5MajorELSQ_0EEESR_NSO_INSP_7ScaleInELSS_0EEEST_EEEEEENS4_6LayoutISC_NS5_IJNSA_ILi0EEESX_SX_EEEEENS5_IJNS4_10UnderscoreES10_S10_EEEEENS4_13SM90_TMA_LOADENS4_14ComposedLayoutINS4_7SwizzleILi2ELi4ELi3EEENS4_18smem_ptr_flag_bitsILi8EEENSW_INS5_IJNSA_ILi8EEESG_EEENS5_IJSG_SB_EEEEEEEvNS4_8identityES13_S1D_vS1E_EENS_8epilogue10collective18CollectiveEpilogueINS1G_23Sm100TmaWarpSpecializedILi1ELi1ELi112ELb0ELb0EEEJSH_NS5_IJNSW_ISE_SB_EENSW_ISF_SB_EEEEESI_SJ_SI_SJ_NS1G_6fusion15FusionCallbacksIS1K_NS1O_17LinearCombinationISI_fSI_fLNS_15FloatRoundStyleE2EEESH_S1N_JEEENS4_5SM1004TMEM4LOAD26SM100_TMEM_LOAD_32dp32b16xES13_NS14_INS15_ILi0ELi4ELi3EEES18_NSW_INS5_IJS19_NSA_ILi16EEEEEENS5_IJS1Z_SB_EEEEEEENS4_39AutoVectorizingCopyWithAssumedAlignmentILi128EEENS4_14SM90_TMA_STOREES23_S25_S25_EEEvvEEEEvNT_6ParamsE)
        /*09e0*/ 	.short	0x0380
        /*09e2*/ 	.short	0x0800


	//----- nvinfo : EIATTR_SW_WAR
	.align		4
.L_52:
        /*09e4*/ 	.byte	0x04, 0x36
        /*09e6*/ 	.short	(.L_54 - .L_53)
.L_53:
        /*09e8*/ 	.word	0x00000008
.L_54:


//--------------------- .nv.callgraph             --------------------------
	.section	.nv.callgraph,"",@"SHT_CUDA_CALLGRAPH"
	.align	4
	.sectionentsize	8
	.align		4
        /*0000*/ 	.word	0x00000000
	.align		4
        /*0004*/ 	.word	0xffffffff
	.align		4
        /*0008*/ 	.word	index@(_ZN7cutlass13device_kernelINS_4gemm6kernel13GemmUniversalIN4cute5tupleIJiiiiEEENS1_10collective13CollectiveMmaINS1_35MainloopSm100TmaUmmaWarpSpecializedILi13ELi2ELi4ENS5_IJNS4_1CILi1EEESB_SB_EEEEENS5_IJNSA_ILi128EEENSA_ILi112EEENSA_ILi64EEEEEENS_12float_e4m3_tENS5_IJlSB_lEEESI_SJ_NS4_8TiledMMAINS4_8MMA_AtomIJNS4_10MMA_TraitsINS4_19SM100_MMA_F8F6F4_SSEJSI_SI_fSE_SF_NS4_17integral_constantINS4_4UMMA5MajorELSQ_0EEESR_NSO_INSP_7ScaleInELSS_0EEEST_EEEEEENS4_6LayoutISC_NS5_IJNSA_ILi0EEESX_SX_EEEEENS5_IJNS4_10UnderscoreES10_S10_EEEEENS4_13SM90_TMA_LOADENS4_14ComposedLayoutINS4_7SwizzleILi2ELi4ELi3EEENS4_18smem_ptr_flag_bitsILi8EEENSW_INS5_IJNSA_ILi8EEESG_EEENS5_IJSG_SB_EEEEEEEvNS4_8identityES13_S1D_vS1E_EENS_8epilogue10collective18CollectiveEpilogueINS1G_23Sm100TmaWarpSpecializedILi1ELi1ELi112ELb0ELb0EEEJSH_NS5_IJNSW_ISE_SB_EENSW_ISF_SB_EEEEESI_SJ_SI_SJ_NS1G_6fusion15FusionCallbacksIS1K_NS1O_17LinearCombinationISI_fSI_fLNS_15FloatRoundStyleE2EEESH_S1N_JEEENS4_5SM1004TMEM4LOAD26SM100_TMEM_LOAD_32dp32b16xES13_NS14_INS15_ILi0ELi4ELi3EEES18_NSW_INS5_IJS19_NSA_ILi16EEEEEENS5_IJS1Z_SB_EEEEEEENS4_39AutoVectorizingCopyWithAssumedAlignmentILi128EEENS4_14SM90_TMA_STOREES23_S25_S25_EEEvvEEEEvNT_6ParamsE)
	.align		4
        /*000c*/ 	.word	index@(__assertfail)
	.align		4
        /*0010*/ 	.word	0x00000000
	.align		4
        /*0014*/ 	.word	0xfffffffe
	.align		4
        /*0018*/ 	.word	0x00000000
	.align		4
        /*001c*/ 	.word	0xfffffffd
	.align		4
        /*0020*/ 	.word	0x00000000
	.align		4
        /*0024*/ 	.word	0xfffffffc


//--------------------- .nv.constant4             --------------------------
	.section	.nv.constant4,"a",@progbits
	.align	8
	.align		8
.nv.constant4:
        /*0000*/ 	.dword	__assertfail
	.align		8
        /*0008*/ 	.dword	__unnamed_1
	.align		8
        /*0010*/ 	.dword	_ZN40_INTERNAL_48095eec_4_k_cu_9f6b5240_296764cuda3std3__45__cpo5beginE
	.align		8
        /*0018*/ 	.dword	_ZN40_INTERNAL_48095eec_4_k_cu_9f6b5240_296764cuda3std3__45__cpo3endE
	.align		8
        /*0020*/ 	.dword	_ZN40_INTERNAL_48095eec_4_k_cu_9f6b5240_296764cuda3std3__45__cpo6cbeginE
	.align		8
        /*0028*/ 	.dword	_ZN40_INTERNAL_48095eec_4_k_cu_9f6b5240_296764cuda3std3__45__cpo4cendE
	.align		8
        /*0030*/ 	.dword	_ZN40_INTERNAL_48095eec_4_k_cu_9f6b5240_296764cuda3std3__442_GLOBAL__N__48095eec_4_k_cu_9f6b5240_296766ignoreE
	.align		8
        /*0038*/ 	.dword	_ZN40_INTERNAL_48095eec_4_k_cu_9f6b5240_296764cuda3std3__419piecewise_constructE
	.align		8
        /*0040*/ 	.dword	_ZN40_INTERNAL_48095eec_4_k_cu_9f6b5240_296764cuda3std3__48in_placeE
	.align		8
        /*0048*/ 	.dword	_ZN40_INTERNAL_48095eec_4_k_cu_9f6b5240_296764cuda3std6ranges3__45__cpo4swapE
	.align		8
        /*0050*/ 	.dword	_ZN40_INTERNAL_48095eec_4_k_cu_9f6b5240_296764cuda3std6ranges3__45__cpo9iter_moveE
	.align		8
        /*0058*/ 	.dword	_ZN40_INTERNAL_48095eec_4_k_cu_9f6b5240_296764cute7productE
	.align		8
        /*0060*/ 	.dword	_ZN40_INTERNAL_48095eec_4_k_cu_9f6b5240_296764cute1_E
	.align		8
        /*0068*/ 	.dword	$str$25
	.align		8
        /*0070*/ 	.dword	$str$26


//--------------------- .text._ZN7cutlass13device_kernelINS_4gemm6kernel13GemmUniversalIN4cute5tupleIJiiiiEEENS1_10collective13CollectiveMmaINS1_35MainloopSm100TmaUmmaWarpSpecializedILi13ELi2ELi4ENS5_IJNS4_1CILi1EEESB_SB_EEEEENS5_IJNSA_ILi128EEENSA_ILi112EEENSA_ILi64EEEEEENS_12float_e4m3_tENS5_IJlSB_lEEESI_SJ_NS4_8TiledMMAINS4_8MMA_AtomIJNS4_10MMA_TraitsINS4_19SM100_MMA_F8F6F4_SSEJSI_SI_fSE_SF_NS4_17integral_constantINS4_4UMMA5MajorELSQ_0EEESR_NSO_INSP_7ScaleInELSS_0EEEST_EEEEEENS4_6LayoutISC_NS5_IJNSA_ILi0EEESX_SX_EEEEENS5_IJNS4_10UnderscoreES10_S10_EEEEENS4_13SM90_TMA_LOADENS4_14ComposedLayoutINS4_7SwizzleILi2ELi4ELi3EEENS4_18smem_ptr_flag_bitsILi8EEENSW_INS5_IJNSA_ILi8EEESG_EEENS5_IJSG_SB_EEEEEEEvNS4_8identityES13_S1D_vS1E_EENS_8epilogue10collective18CollectiveEpilogueINS1G_23Sm100TmaWarpSpecializedILi1ELi1ELi112ELb0ELb0EEEJSH_NS5_IJNSW_ISE_SB_EENSW_ISF_SB_EEEEESI_SJ_SI_SJ_NS1G_6fusion15FusionCallbacksIS1K_NS1O_17LinearCombinationISI_fSI_fLNS_15FloatRoundStyleE2EEESH_S1N_JEEENS4_5SM1004TMEM4LOAD26SM100_TMEM_LOAD_32dp32b16xES13_NS14_INS15_ILi0ELi4ELi3EEES18_NSW_INS5_IJS19_NSA_ILi16EEEEEENS5_IJS1Z_SB_EEEEEEENS4_39AutoVectorizingCopyWithAssumedAlignmentILi128EEENS4_14SM90_TMA_STOREES23_S25_S25_EEEvvEEEEvNT_6ParamsE --------------------------
	.section	.text._ZN7cutlass13device_kernelINS_4gemm6kernel13GemmUniversalIN4cute5tupleIJiiiiEEENS1_10collective13CollectiveMmaINS1_35MainloopSm100TmaUmmaWarpSpecializedILi13ELi2ELi4ENS5_IJNS4_1CILi1EEESB_SB_EEEEENS5_IJNSA_ILi128EEENSA_ILi112EEENSA_ILi64EEEEEENS_12float_e4m3_tENS5_IJlSB_lEEESI_SJ_NS4_8TiledMMAINS4_8MMA_AtomIJNS4_10MMA_TraitsINS4_19SM100_MMA_F8F6F4_SSEJSI_SI_fSE_SF_NS4_17integral_constantINS4_4UMMA5MajorELSQ_0EEESR_NSO_INSP_7ScaleInELSS_0EEEST_EEEEEENS4_6LayoutISC_NS5_IJNSA_ILi0EEESX_SX_EEEEENS5_IJNS4_10UnderscoreES10_S10_EEEEENS4_13SM90_TMA_LOADENS4_14ComposedLayoutINS4_7SwizzleILi2ELi4ELi3EEENS4_18smem_ptr_flag_bitsILi8EEENSW_INS5_IJNSA_ILi8EEESG_EEENS5_IJSG_SB_EEEEEEEvNS4_8identityES13_S1D_vS1E_EENS_8epilogue10collective18CollectiveEpilogueINS1G_23Sm100TmaWarpSpecializedILi1ELi1ELi112ELb0ELb0EEEJSH_NS5_IJNSW_ISE_SB_EENSW_ISF_SB_EEEEESI_SJ_SI_SJ_NS1G_6fusion15FusionCallbacksIS1K_NS1O_17LinearCombinationISI_fSI_fLNS_15FloatRoundStyleE2EEESH_S1N_JEEENS4_5SM1004TMEM4LOAD26SM100_TMEM_LOAD_32dp32b16xES13_NS14_INS15_ILi0ELi4ELi3EEES18_NSW_INS5_IJS19_NSA_ILi16EEEEEENS5_IJS1Z_SB_EEEEEEENS4_39AutoVectorizingCopyWithAssumedAlignmentILi128EEENS4_14SM90_TMA_STOREES23_S25_S25_EEEvvEEEEvNT_6ParamsE,"ax",@progbits
	.align	128
.text._ZN7cutlass13device_kernelINS_4gemm6kernel13GemmUniversalIN4cute5tupleIJiiiiEEENS1_10collective13CollectiveMmaINS1_35MainloopSm100TmaUmmaWarpSpecializedILi13ELi2ELi4ENS5_IJNS4_1CILi1EEESB_SB_EEEEENS5_IJNSA_ILi128EEENSA_ILi112EEENSA_ILi64EEEEEENS_12float_e4m3_tENS5_IJlSB_lEEESI_SJ_NS4_8TiledMMAINS4_8MMA_AtomIJNS4_10MMA_TraitsINS4_19SM100_MMA_F8F6F4_SSEJSI_SI_fSE_SF_NS4_17integral_constantINS4_4UMMA5MajorELSQ_0EEESR_NSO_INSP_7ScaleInELSS_0EEEST_EEEEEENS4_6LayoutISC_NS5_IJNSA_ILi0EEESX_SX_EEEEENS5_IJNS4_10UnderscoreES10_S10_EEEEENS4_13SM90_TMA_LOADENS4_14ComposedLayoutINS4_7SwizzleILi2ELi4ELi3EEENS4_18smem_ptr_flag_bitsILi8EEENSW_INS5_IJNSA_ILi8EEESG_EEENS5_IJSG_SB_EEEEEEEvNS4_8identityES13_S1D_vS1E_EENS_8epilogue10collective18CollectiveEpilogueINS1G_23Sm100TmaWarpSpecializedILi1ELi1ELi112ELb0ELb0EEEJSH_NS5_IJNSW_ISE_SB_EENSW_ISF_SB_EEEEESI_SJ_SI_SJ_NS1G_6fusion15FusionCallbacksIS1K_NS1O_17LinearCombinationISI_fSI_fLNS_15FloatRoundStyleE2EEESH_S1N_JEEENS4_5SM1004TMEM4LOAD26SM100_TMEM_LOAD_32dp32b16xES13_NS14_INS15_ILi0ELi4ELi3EEES18_NSW_INS5_IJS19_NSA_ILi16EEEEEENS5_IJS1Z_SB_EEEEEEENS4_39AutoVectorizingCopyWithAssumedAlignmentILi128EEENS4_14SM90_TMA_STOREES23_S25_S25_EEEvvEEEEvNT_6ParamsE:
        .type           _ZN7cutlass13device_kernelINS_4gemm6kernel13GemmUniversalIN4cute5tupleIJiiiiEEENS1_10collective13CollectiveMmaINS1_35MainloopSm100TmaUmmaWarpSpecializedILi13ELi2ELi4ENS5_IJNS4_1CILi1EEESB_SB_EEEEENS5_IJNSA_ILi128EEENSA_ILi112EEENSA_ILi64EEEEEENS_12float_e4m3_tENS5_IJlSB_lEEESI_SJ_NS4_8TiledMMAINS4_8MMA_AtomIJNS4_10MMA_TraitsINS4_19SM100_MMA_F8F6F4_SSEJSI_SI_fSE_SF_NS4_17integral_constantINS4_4UMMA5MajorELSQ_0EEESR_NSO_INSP_7ScaleInELSS_0EEEST_EEEEEENS4_6LayoutISC_NS5_IJNSA_ILi0EEESX_SX_EEEEENS5_IJNS4_10UnderscoreES10_S10_EEEEENS4_13SM90_TMA_LOADENS4_14ComposedLayoutINS4_7SwizzleILi2ELi4ELi3EEENS4_18smem_ptr_flag_bitsILi8EEENSW_INS5_IJNSA_ILi8EEESG_EEENS5_IJSG_SB_EEEEEEEvNS4_8identityES13_S1D_vS1E_EENS_8epilogue10collective18CollectiveEpilogueINS1G_23Sm100TmaWarpSpecializedILi1ELi1ELi112ELb0ELb0EEEJSH_NS5_IJNSW_ISE_SB_EENSW_ISF_SB_EEEEESI_SJ_SI_SJ_NS1G_6fusion15FusionCallbacksIS1K_NS1O_17LinearCombinationISI_fSI_fLNS_15FloatRoundStyleE2EEESH_S1N_JEEENS4_5SM1004TMEM4LOAD26SM100_TMEM_LOAD_32dp32b16xES13_NS14_INS15_ILi0ELi4ELi3EEES18_NSW_INS5_IJS19_NSA_ILi16EEEEEENS5_IJS1Z_SB_EEEEEEENS4_39AutoVectorizingCopyWithAssumedAlignmentILi128EEENS4_14SM90_TMA_STOREES23_S25_S25_EEEvvEEEEvNT_6ParamsE,@function
        .size           _ZN7cutlass13device_kernelINS_4gemm6kernel13GemmUniversalIN4cute5tupleIJiiiiEEENS1_10collective13CollectiveMmaINS1_35MainloopSm100TmaUmmaWarpSpecializedILi13ELi2ELi4ENS5_IJNS4_1CILi1EEESB_SB_EEEEENS5_IJNSA_ILi128EEENSA_ILi112EEENSA_ILi64EEEEEENS_12float_e4m3_tENS5_IJlSB_lEEESI_SJ_NS4_8TiledMMAINS4_8MMA_AtomIJNS4_10MMA_TraitsINS4_19SM100_MMA_F8F6F4_SSEJSI_SI_fSE_SF_NS4_17integral_constantINS4_4UMMA5MajorELSQ_0EEESR_NSO_INSP_7ScaleInELSS_0EEEST_EEEEEENS4_6LayoutISC_NS5_IJNSA_ILi0EEESX_SX_EEEEENS5_IJNS4_10UnderscoreES10_S10_EEEEENS4_13SM90_TMA_LOADENS4_14ComposedLayoutINS4_7SwizzleILi2ELi4ELi3EEENS4_18smem_ptr_flag_bitsILi8EEENSW_INS5_IJNSA_ILi8EEESG_EEENS5_IJSG_SB_EEEEEEEvNS4_8identityES13_S1D_vS1E_EENS_8epilogue10collective18CollectiveEpilogueINS1G_23Sm100TmaWarpSpecializedILi1ELi1ELi112ELb0ELb0EEEJSH_NS5_IJNSW_ISE_SB_EENSW_ISF_SB_EEEEESI_SJ_SI_SJ_NS1G_6fusion15FusionCallbacksIS1K_NS1O_17LinearCombinationISI_fSI_fLNS_15FloatRoundStyleE2EEESH_S1N_JEEENS4_5SM1004TMEM4LOAD26SM100_TMEM_LOAD_32dp32b16xES13_NS14_INS15_ILi0ELi4ELi3EEES18_NSW_INS5_IJS19_NSA_ILi16EEEEEENS5_IJS1Z_SB_EEEEEEENS4_39AutoVectorizingCopyWithAssumedAlignmentILi128EEENS4_14SM90_TMA_STOREES23_S25_S25_EEEvvEEEEvNT_6ParamsE,(.L_x_160 - _ZN7cutlass13device_kernelINS_4gemm6kernel13GemmUniversalIN4cute5tupleIJiiiiEEENS1_10collective13CollectiveMmaINS1_35MainloopSm100TmaUmmaWarpSpecializedILi13ELi2ELi4ENS5_IJNS4_1CILi1EEESB_SB_EEEEENS5_IJNSA_ILi128EEENSA_ILi112EEENSA_ILi64EEEEEENS_12float_e4m3_tENS5_IJlSB_lEEESI_SJ_NS4_8TiledMMAINS4_8MMA_AtomIJNS4_10MMA_TraitsINS4_19SM100_MMA_F8F6F4_SSEJSI_SI_fSE_SF_NS4_17integral_constantINS4_4UMMA5MajorELSQ_0EEESR_NSO_INSP_7ScaleInELSS_0EEEST_EEEEEENS4_6LayoutISC_NS5_IJNSA_ILi0EEESX_SX_EEEEENS5_IJNS4_10UnderscoreES10_S10_EEEEENS4_13SM90_TMA_LOADENS4_14ComposedLayoutINS4_7SwizzleILi2ELi4ELi3EEENS4_18smem_ptr_flag_bitsILi8EEENSW_INS5_IJNSA_ILi8EEESG_EEENS5_IJSG_SB_EEEEEEEvNS4_8identityES13_S1D_vS1E_EENS_8epilogue10collective18CollectiveEpilogueINS1G_23Sm100TmaWarpSpecializedILi1ELi1ELi112ELb0ELb0EEEJSH_NS5_IJNSW_ISE_SB_EENSW_ISF_SB_EEEEESI_SJ_SI_SJ_NS1G_6fusion15FusionCallbacksIS1K_NS1O_17LinearCombinationISI_fSI_fLNS_15FloatRoundStyleE2EEESH_S1N_JEEENS4_5SM1004TMEM4LOAD26SM100_TMEM_LOAD_32dp32b16xES13_NS14_INS15_ILi0ELi4ELi3EEES18_NSW_INS5_IJS19_NSA_ILi16EEEEEENS5_IJS1Z_SB_EEEEEEENS4_39AutoVectorizingCopyWithAssumedAlignmentILi128EEENS4_14SM90_TMA_STOREES23_S25_S25_EEEvvEEEEvNT_6ParamsE)
        .other          _ZN7cutlass13device_kernelINS_4gemm6kernel13GemmUniversalIN4cute5tupleIJiiiiEEENS1_10collective13CollectiveMmaINS1_35MainloopSm100TmaUmmaWarpSpecializedILi13ELi2ELi4ENS5_IJNS4_1CILi1EEESB_SB_EEEEENS5_IJNSA_ILi128EEENSA_ILi112EEENSA_ILi64EEEEEENS_12float_e4m3_tENS5_IJlSB_lEEESI_SJ_NS4_8TiledMMAINS4_8MMA_AtomIJNS4_10MMA_TraitsINS4_19SM100_MMA_F8F6F4_SSEJSI_SI_fSE_SF_NS4_17integral_constantINS4_4UMMA5MajorELSQ_0EEESR_NSO_INSP_7ScaleInELSS_0EEEST_EEEEEENS4_6LayoutISC_NS5_IJNSA_ILi0EEESX_SX_EEEEENS5_IJNS4_10UnderscoreES10_S10_EEEEENS4_13SM90_TMA_LOADENS4_14ComposedLayoutINS4_7SwizzleILi2ELi4ELi3EEENS4_18smem_ptr_flag_bitsILi8EEENSW_INS5_IJNSA_ILi8EEESG_EEENS5_IJSG_SB_EEEEEEEvNS4_8identityES13_S1D_vS1E_EENS_8epilogue10collective18CollectiveEpilogueINS1G_23Sm100TmaWarpSpecializedILi1ELi1ELi112ELb0ELb0EEEJSH_NS5_IJNSW_ISE_SB_EENSW_ISF_SB_EEEEESI_SJ_SI_SJ_NS1G_6fusion15FusionCallbacksIS1K_NS1O_17LinearCombinationISI_fSI_fLNS_15FloatRoundStyleE2EEESH_S1N_JEEENS4_5SM1004TMEM4LOAD26SM100_TMEM_LOAD_32dp32b16xES13_NS14_INS15_ILi0ELi4ELi3EEES18_NSW_INS5_IJS19_NSA_ILi16EEEEEENS5_IJS1Z_SB_EEEEEEENS4_39AutoVectorizingCopyWithAssumedAlignmentILi128EEENS4_14SM90_TMA_STOREES23_S25_S25_EEEvvEEEEvNT_6ParamsE,@"STO_CUDA_ENTRY STV_DEFAULT"
_ZN7cutlass13device_kernelINS_4gemm6kernel13GemmUniversalIN4cute5tupleIJiiiiEEENS1_10collective13CollectiveMmaINS1_35MainloopSm100TmaUmmaWarpSpecializedILi13ELi2ELi4ENS5_IJNS4_1CILi1EEESB_SB_EEEEENS5_IJNSA_ILi128EEENSA_ILi112EEENSA_ILi64EEEEEENS_12float_e4m3_tENS5_IJlSB_lEEESI_SJ_NS4_8TiledMMAINS4_8MMA_AtomIJNS4_10MMA_TraitsINS4_19SM100_MMA_F8F6F4_SSEJSI_SI_fSE_SF_NS4_17integral_constantINS4_4UMMA5MajorELSQ_0EEESR_NSO_INSP_7ScaleInELSS_0EEEST_EEEEEENS4_6LayoutISC_NS5_IJNSA_ILi0EEESX_SX_EEEEENS5_IJNS4_10UnderscoreES10_S10_EEEEENS4_13SM90_TMA_LOADENS4_14ComposedLayoutINS4_7SwizzleILi2ELi4ELi3EEENS4_18smem_ptr_flag_bitsILi8EEENSW_INS5_IJNSA_ILi8EEESG_EEENS5_IJSG_SB_EEEEEEEvNS4_8identityES13_S1D_vS1E_EENS_8epilogue10collective18CollectiveEpilogueINS1G_23Sm100TmaWarpSpecializedILi1ELi1ELi112ELb0ELb0EEEJSH_NS5_IJNSW_ISE_SB_EENSW_ISF_SB_EEEEESI_SJ_SI_SJ_NS1G_6fusion15FusionCallbacksIS1K_NS1O_17LinearCombinationISI_fSI_fLNS_15FloatRoundStyleE2EEESH_S1N_JEEENS4_5SM1004TMEM4LOAD26SM100_TMEM_LOAD_32dp32b16xES13_NS14_INS15_ILi0ELi4ELi3EEES18_NSW_INS5_IJS19_NSA_ILi16EEEEEENS5_IJS1Z_SB_EEEEEEENS4_39AutoVectorizingCopyWithAssumedAlignmentILi128EEENS4_14SM90_TMA_STOREES23_S25_S25_EEEvvEEEEvNT_6ParamsE:
[----:B------:R-:W1:Y:S01]  /*0000*/  LDC R1, c[0x0][0x37c] ;  /* 0x0000df00ff017b82 */ /* 0x000e620000000800 */
[----:B------:R-:W2:Y:S01]  /*0010*/  S2R R234, SR_TID.X ;  /* 0x0000000000ea7919 */ /* 0x000ea20000002100 */
[----:B------:R-:W3:Y:S01]  /*0020*/  LDCU.64 UR8, c[0x0][0x890] ;  /* 0x00011200ff0877ac */ /* 0x000ee20008000a00 */
[----:B------:R-:W-:Y:S02]  /*0030*/  PRMT R226, RZ, 0x7610, R226 ;  /* 0x00007610ffe27816 */ /* 0x000fe400000000e2 */
[----:B------:R-:W-:Y:S01]  /*0040*/  ELECT P3, URZ, PT ;  /* 0x0000000000ff782f */ /* 0x000fe20003860000 */
[----:B---3--:R-:W-:-:S04]  /*0050*/  UISETP.NE.U32.AND UP0, UPT, UR8, URZ, UPT ;  /* 0x000000ff0800728c */ /* 0x008fc8000bf05070 */
[----:B------:R-:W-:Y:S01]  /*0060*/  UISETP.NE.AND.EX UP0, UPT, UR9, URZ, UPT, UP0 ;  /* 0x000000ff0900728c */ /* 0x000fe2000bf05300 */
[----:B--2---:R-:W-:-:S05]  /*0070*/  SHF.R.U32.HI R227, RZ, 0x5, R234 ;  /* 0x00000005ffe37819 */ /* 0x004fca00000116ea */
[----:B------:R-:W2:Y:S02]  /*0080*/  SHFL.IDX PT, R0, R227, RZ, 0x1f ;  /* 0x00001fffe3007589 */ /* 0x000ea400000e0000 */
[----:B--2---:R-:W-:Y:S01]  /*0090*/  R2UR UR22, R0 ;  /* 0x00000000001672ca */ /* 0x004fe200000e0000 */
[----:B-1----:R-:W-:-:S14]  /*00a0*/  BRA.U UP0, `(.L_x_0) ;  /* 0x0000000100307547 */ /* 0x002fdc000b800000 */
[----:B------:R-:W1:Y:S02]  /*00b0*/  LDCU.64 UR4, c[0x0][0x888] ;  /* 0x00011100ff0477ac */ /* 0x000e640008000a00 */
[----:B-1----:R-:W-:-:S04]  /*00c0*/  UISETP.NE.U32.AND UP0, UPT, UR4, URZ, UPT ;  /* 0x000000ff0400728c */ /* 0x002fc8000bf05070 */
[----:B------:R-:W-:-:S09]  /*00d0*/  UISETP.NE.AND.EX UP0, UPT, UR5, URZ, UPT, UP0 ;  /* 0x000000ff0500728c */ /* 0x000fd2000bf05300 */
[----:B------:R-:W-:Y:S05]  /*00e0*/  BRA.U !UP0, `(.L_x_1) ;  /* 0x0000000108187547 */ /* 0x000fea000b800000 */
[----:B------:R-:W1:Y:S01]  /*00f0*/  LDC.64 R2, c[0x0][0x888] ;  /* 0x00022200ff027b82 */ /* 0x000e620000000a00 */
[----:B------:R-:W1:Y:S02]  /*0100*/  LDCU.64 UR4, c[0x0][0x358] ;  /* 0x00006b00ff0477ac */ /* 0x000e640008000a00 */
[----:B-1----:R-:W2:Y:S01]  /*0110*/  LDG.E R0, desc[UR4][R2.64] ;  /* 0x0000000402007981 */ /* 0x002ea2000c1e1900 */
[----:B------:R-:W-:Y:S01]  /*0120*/  HFMA2 R226, -RZ, RZ, 0, 5.9604644775390625e-08 ;  /* 0x00000001ffe27431 */ /* 0x000fe200000001ff */
[----:B--2---:R-:W-:Y:S01]  /*0130*/  R2UR UR45, R0 ;  /* 0x00000000002d72ca */ /* 0x004fe200000e0000 */
[----:B------:R-:W-:Y:S05]  /*0140*/  BRA `(.L_x_0) ;  /* 0x0000000000087947 */ /* 0x000fea0003800000 */
.L_x_1:
[----:B------:R-:W-:Y:S01]  /*0150*/  HFMA2 R226, -RZ, RZ, 0, 5.9604644775390625e-08 ;  /* 0x00000001ffe27431 */ /* 0x000fe200000001ff */
[----:B------:R-:W1:Y:S02]  /*0160*/  LDCU UR45, c[0x0][0x880] ;  /* 0x00011000ff2d77ac */ /* 0x000e640008000800 */
.L_x_0:
[----:B------:R-:W2:Y:S02]  /*0170*/  LDCU.64 UR4, c[0x0][0x8b0] ;  /* 0x00011600ff0477ac */ /* 0x000ea40008000a00 */
[----:B--2---:R-:W-:-:S04]  /*0180*/  UISETP.NE.U32.AND UP0, UPT, UR4, URZ, UPT ;  /* 0x000000ff0400728c */ /* 0x004fc8000bf05070 */
[----:B------:R-:W-:-:S09]  /*0190*/  UISETP.NE.AND.EX UP0, UPT, UR5, URZ, UPT, UP0 ;  /* 0x000000ff0500728c */ /* 0x000fd2000bf05300 */
[----:B------:R-:W-:Y:S05]  /*01a0*/  BRA.U UP0, `(.L_x_2) ;  /* 0x0000000100287547 */ /* 0x000fea000b800000 */
[----:B------:R-:W2:Y:S02]  /*01b0*/  LDCU.64 UR4, c[0x0][0x8a8] ;  /* 0x00011500ff0477ac */ /* 0x000ea40008000a00 */
[----:B--2---:R-:W-:-:S04]  /*01c0*/  UISETP.NE.U32.AND UP0, UPT, UR4, URZ, UPT ;  /* 0x000000ff0400728c */ /* 0x004fc8000bf05070 */
[----:B------:R-:W-:-:S09]  /*01d0*/  UISETP.NE.AND.EX UP0, UPT, UR5, URZ, UPT, UP0 ;  /* 0x000000ff0500728c */ /* 0x000fd2000bf05300 */
[----:B------:R-:W-:Y:S05]  /*01e0*/  BRA.U !UP0, `(.L_x_3) ;  /* 0x0000000108147547 */ /* 0x000fea000b800000 */
[----:B------:R-:W2:Y:S01]  /*01f0*/  LDC.64 R2, c[0x0][0x8a8] ;  /* 0x00022a00ff027b82 */ /* 0x000ea20000000a00 */
[----:B------:R-:W2:Y:S02]  /*0200*/  LDCU.64 UR4, c[0x0][0x358] ;  /* 0x00006b00ff0477ac */ /* 0x000ea40008000a00 */
[----:B--2---:R-:W2:Y:S02]  /*0210*/  LDG.E R0, desc[UR4][R2.64] ;  /* 0x0000000402007981 */ /* 0x004ea4000c1e1900 */
[----:B--2---:R-:W-:Y:S01]  /*0220*/  R2UR UR37, R0 ;  /* 0x00000000002572ca */ /* 0x004fe200000e0000 */
[----:B------:R-:W-:-:S14]  /*0230*/  BRA `(.L_x_2) ;  /* 0x0000000000047947 */ /* 0x000fdc0003800000 */
.L_x_3:
[----:B------:R-:W2:Y:S02]  /*0240*/  LDCU UR37, c[0x0][0x8a0] ;  /* 0x00011400ff2577ac */ /* 0x000ea40008000800 */
.L_x_2:
[----:B------:R-:W-:Y:S01]  /*0250*/  IMAD.U32 R0, RZ, RZ, UR22 ;  /* 0x00000016ff007e24 */ /* 0x000fe2000f8e00ff */
[----:B------:R-:W-:Y:S04]  /*0260*/  BSSY.RECONVERGENT B0, `(.L_x_4) ;  /* 0x000000c000007945 */ /* 0x000fe80003800200 */
[C---:B------:R-:W-:Y:S02]  /*0270*/  ISETP.NE.OR P1, PT, R0.reuse, 0x1, !P3 ;  /* 0x000000010000780c */ /* 0x040fe40005f25670 */
[----:B------:R-:W-:-:S11]  /*0280*/  ISETP.NE.OR P0, PT, R0, 0x3, !P3 ;  /* 0x000000030000780c */ /* 0x000fd60005f05670 */
[----:B------:R-:W-:Y:S05]  /*0290*/  @P1 BRA `(.L_x_5) ;  /* 0x0000000000201947 */ /* 0x000fea0003800000 */
[----:B------:R-:W3:Y:S02]  /*02a0*/  LDCU.64 UR4, c[0x0][0x348] ;  /* 0x00006900ff0477ac */ /* 0x000ee40008000a00 */
[----:B---3--:R-:W-:Y:S02]  /*02b0*/  UIADD3 UR6, UP1, UPT, UR4, 0x80, URZ ;  /* 0x0000008004067890 */ /* 0x008fe4000ff3e0ff */
[----:B------:R-:W-:Y:S02]  /*02c0*/  UIADD3 UR4, UP0, UPT, UR4, 0x180, URZ ;  /* 0x0000018004047890 */ /* 0x000fe4000ff1e0ff */
[----:B------:R-:W-:Y:S02]  /*02d0*/  UIADD3.X UR7, UPT, UPT, URZ, UR5, URZ, UP1, !UPT ;  /* 0x00000005ff077290 */ /* 0x000fe40008ffe4ff */
[----:B------:R-:W-:-:S07]  /*02e0*/  UIADD3.X UR5, UPT, UPT, URZ, UR5, URZ, UP0, !UPT ;  /* 0x00000005ff057290 */ /* 0x000fce00087fe4ff */
[----:B------:R3:W-:Y:S02]  /*02f0*/  UTMACCTL.PF [UR6] ;  /* 0x00000000060079b9 */ /* 0x0007e40008040000 */
[----:B------:R3:W-:Y:S02]  /*0300*/  UTMACCTL.PF [UR4] ;  /* 0x00000000040079b9 */ /* 0x0007e40008040000 */
[----:B---3--:R-:W-:Y:S01]  /*0310*/  NOP ;  /* 0x0000000000007918 */ /* 0x008fe20000000000 */
.L_x_5:
[----:B-12---:R-:W-:Y:S05]  /*0320*/  BSYNC.RECONVERGENT B0 ;  /* 0x0000000000007941 */ /* 0x006fea0003800200 */
.L_x_4:
[----:B------:R-:W-:Y:S04]  /*0330*/  BSSY.RECONVERGENT B0, `(.L_x_6) ;  /* 0x000000a000007945 */ /* 0x000fe80003800200 */
[----:B------:R-:W-:Y:S05]  /*0340*/  @P0 BRA `(.L_x_7) ;  /* 0x0000000000200947 */ /* 0x000fea0003800000 */
[----:B------:R-:W1:Y:S02]  /*0350*/  LDCU.64 UR4, c[0x0][0x348] ;  /* 0x00006900ff0477ac */ /* 0x000e640008000a00 */
[----:B-1----:R-:W-:Y:S02]  /*0360*/  UIADD3 UR6, UP1, UPT, UR4, 0x580, URZ ;  /* 0x0000058004067890 */ /* 0x002fe4000ff3e0ff */
[----:B------:R-:W-:Y:S02]  /*0370*/  UIADD3 UR4, UP0, UPT, UR4, 0x680, URZ ;  /* 0x0000068004047890 */ /* 0x000fe4000ff1e0ff */
[----:B------:R-:W-:Y:S02]  /*0380*/  UIADD3.X UR7, UPT, UPT, URZ, UR5, URZ, UP1, !UPT ;  /* 0x00000005ff077290 */ /* 0x000fe40008ffe4ff */
[----:B------:R-:W-:-:S07]  /*0390*/  UIADD3.X UR5, UPT, UPT, URZ, UR5, URZ, UP0, !UPT ;  /* 0x00000005ff057290 */ /* 0x000fce00087fe4ff */
[----:B------:R1:W-:Y:S02]  /*03a0*/  UTMACCTL.PF [UR6] ;  /* 0x00000000060079b9 */ /* 0x0003e40008040000 */
[----:B------:R1:W-:Y:S02]  /*03b0*/  UTMACCTL.PF [UR4] ;  /* 0x00000000040079b9 */ /* 0x0003e40008040000 */
[----:B-1----:R-:W-:Y:S01]  /*03c0*/  NOP ;  /* 0x0000000000007918 */ /* 0x002fe20000000000 */
.L_x_7:
[----:B------:R-:W-:Y:S05]  /*03d0*/  BSYNC.RECONVERGENT B0 ;  /* 0x0000000000007941 */ /* 0x000fea0003800200 */
.L_x_6:
[----:B------:R-:W1:Y:S01]  /*03e0*/  LDCU.64 UR4, c[0x0][0x888] ;  /* 0x00011100ff0477ac */ /* 0x000e620008000a00 */
[----:B------:R-:W-:Y:S02]  /*03f0*/  UISETP.EQ.U32.AND UP1, UPT, UR8, URZ, UPT ;  /* 0x000000ff0800728c */ /* 0x000fe4000bf22070 */
[----:B------:R-:W-:Y:S02]  /*0400*/  UPLOP3.LUT UP3, UPT, UPT, UPT, UPT, 0x80, 0x8 ;  /* 0x000000000008789c */ /* 0x000fe40003f6f070 */
[----:B-1----:R-:W-:-:S04]  /*0410*/  UISETP.NE.U32.AND UP0, UPT, UR4, URZ, UPT ;  /* 0x000000ff0400728c */ /* 0x002fc8000bf05070 */
[----:B------:R-:W-:-:S04]  /*0420*/  UISETP.NE.AND.EX UP2, UPT, UR5, URZ, UPT, UP0 ;  /* 0x000000ff0500728c */ /* 0x000fc8000bf45300 */
[----:B------:R-:W-:-:S04]  /*0430*/  UISETP.EQ.OR.EX UP4, UPT, UR9, URZ, !UP2, UP1 ;  /* 0x000000ff0900728c */ /* 0x000fc8000d782710 */
[----:B------:R-:W-:-:S05]  /*0440*/  UP2UR UR56, UPR, URZ, 0x10 ;  /* 0x00000010ff387883 */ /* 0x000fca0008000000 */
[----:B------:R-:W-:Y:S07]  /*0450*/  BRA.U !UP4, `(.L_x_8) ;  /* 0x000000010c207547 */ /* 0x000fee000b800000 */
[----:B------:R-:W-:Y:S01]  /*0460*/  UISETP.NE.U32.AND UP1, UPT, UR8, URZ, UPT ;  /* 0x000000ff0800728c */ /* 0x000fe2000bf25070 */
[----:B------:R-:W-:Y:S01]  /*0470*/  FSETP.NEU.AND P0, PT, RZ, UR45, PT ;  /* 0x0000002dff007c0b */ /* 0x000fe2000bf0d000 */
[----:B------:R-:W-:Y:S02]  /*0480*/  USEL UR4, URZ, 0xffffffff, UP2 ;  /* 0xffffffffff047887 */ /* 0x000fe40009000000 */
[----:B------:R-:W-:-:S10]  /*0490*/  UISETP.NE.AND.EX UP1, UPT, UR9, URZ, UPT, UP1 ;  /* 0x000000ff0900728c */ /* 0x000fd4000bf25310 */
[----:B------:R-:W-:Y:S01]  /*04a0*/  VOTEU.ANY UP0, P0 ;  /* 0x0000000000ff7886 */ /* 0x000fe20000000100 */
[----:B------:R-:W-:-:S04]  /*04b0*/  @!UP1 USEL UR4, URZ, 0xffffffff, UP0 ;  /* 0xffffffffff049887 */ /* 0x000fc80008000000 */
[----:B------:R-:W-:-:S04]  /*04c0*/  ULOP3.LUT UR4, UR4, 0x1, URZ, 0xc0, !UPT ;  /* 0x0000000104047892 */ /* 0x000fc8000f8ec0ff */
[----:B------:R-:W-:-:S11]  /*04d0*/  UISETP.NE.U32.AND UP3, UPT, UR4, 0x1, UPT ;  /* 0x000000010400788c */ /* 0x000fd6000bf65070 */
.L_x_8:
[----:B------:R-:W1:Y:S01]  /*04e0*/  SHFL.IDX PT, R2, R227, RZ, 0x1f ;  /* 0x00001fffe3027589 */ /* 0x000e6200000e0000 */
[----:B------:R-:W-:-:S04]  /*04f0*/  UISETP.NE.AND UP0, UPT, UR22, 0x2, UPT ;  /* 0x000000021600788c */ /* 0x000fc8000bf05270 */
[----:B------:R-:W-:Y:S01]  /*0500*/  USEL UR44, URZ, 0x1, UP0 ;  /* 0x00000001ff2c7887 */ /* 0x000fe20008000000 */
[----:B-1----:R-:W-:-:S13]  /*0510*/  ISETP.NE.AND P0, PT, R2, RZ, PT ;  /* 0x000000ff0200720c */ /* 0x002fda0003f05270 */
[----:B------:R-:W-:Y:S05]  /*0520*/  @P0 BRA `(.L_x_9) ;  /* 0x00000000009c0947 */ /* 0x000fea0003800000 */
[----:B------:R-:W-:Y:S01]  /*0530*/  ELECT P0, URZ, PT ;  /* 0x0000000000ff782f */ /* 0x000fe20003800000 */
[----:B------:R-:W-:-:S12]  /*0540*/  BSSY.RECONVERGENT B0, `(.L_x_9) ;  /* 0x0000025000007945 */ /* 0x000fd80003800200 */
[----:B------:R-:W-:Y:S05]  /*0550*/  @!P0 BRA `(.L_x_10) ;  /* 0x00000000008c8947 */ /* 0x000fea0003800000 */
[----:B------:R-:W1:Y:S01]  /*0560*/  S2UR UR4, SR_CgaCtaId ;  /* 0x00000000000479c3 */ /* 0x000e620000008800 */
[----:B------:R-:W-:Y:S01]  /*0570*/  UMOV UR5, 0x400 ;  /* 0x0000040000057882 */ /* 0x000fe20000000000 */
[----:B------:R-:W-:Y:S02]  /*0580*/  UMOV UR6, 0x1 ;  /* 0x0000000100067882 */ /* 0x000fe40000000000 */
[----:B------:R-:W-:-:S04]  /*0590*/  UIADD3 UR6, UPT, UPT, -UR6, 0x100000, URZ ;  /* 0x0010000006067890 */ /* 0x000fc8000fffe1ff */
[----:B------:R-:W-:Y:S02]  /*05a0*/  USHF.L.U32 UR7, UR6, 0xb, URZ ;  /* 0x0000000b06077899 */ /* 0x000fe400080006ff */
[----:B------:R-:W-:Y:S02]  /*05b0*/  USHF.L.U32 UR6, UR6, 0x1, URZ ;  /* 0x0000000106067899 */ /* 0x000fe400080006ff */
[----:B-1----:R-:W-:Y:S01]  /*05c0*/  ULEA UR4, UR4, UR5, 0x18 ;  /* 0x0000000504047291 */ /* 0x002fe2000f8ec0ff */
[----:B------:R-:W1:Y:S11]  /*05d0*/  FENCE.VIEW.ASYNC.S ;  /* 0x00000000000073c6 */ /* 0x000e760000000000 */
[----:B-1----:R1:W2:Y:S01]  /*05e0*/  SYNCS.EXCH.64 URZ, [UR4], UR6 ;  /* 0x0000000604ff75b2 */ /* 0x0022a20008000100 */
[----:B------:R1:W3:Y:S01]  /*05f0*/  SYNCS.EXCH.64 URZ, [UR4+0x68], UR6 ;  /* 0x0000680604ff75b2 */ /* 0x0002e20008000100 */
[----:B------:R1:W4:Y:S01]  /*0600*/  SYNCS.EXCH.64 URZ, [UR4+0x8], UR6 ;  /* 0x0000080604ff75b2 */ /* 0x0003220008000100 */
[----:B------:R1:W1:Y:S01]  /*0610*/  SYNCS.EXCH.64 URZ, [UR4+0x70], UR6 ;  /* 0x0000700604ff75b2 */ /* 0x0002620008000100 */
        /* <DEDUP_REMOVED lines=22> */
[----:B--234-:R-:W-:Y:S01]  /*0780*/  NOP ;  /* 0x0000000000007918 */ /* 0x01cfe20000000000 */
.L_x_10:
[----:B-1----:R-:W-:Y:S05]  /*0790*/  BSYNC.RECONVERGENT B0 ;  /* 0x0000000000007941 */ /* 0x002fea0003800200 */
.L_x_9:
[----:B------:R-:W1:Y:S01]  /*07a0*/  SHFL.IDX PT, R2, R227, RZ, 0x1f ;  /* 0x00001fffe3027589 */ /* 0x000e6200000e0000 */
[----:B------:R-:W-:Y:S01]  /*07b0*/  NOP ;  /* 0x0000000000007918 */ /* 0x000fe20000000000 */
[----:B-1----:R-:W-:-:S13]  /*07c0*/  ISETP.NE.AND P0, PT, R2, 0x1, PT ;  /* 0x000000010200780c */ /* 0x002fda0003f05270 */
[----:B------:R-:W-:Y:S05]  /*07d0*/  @P0 BRA `(.L_x_11) ;  /* 0x0000000000400947 */ /* 0x000fea0003800000 */
[----:B------:R-:W1:Y:S01]  /*07e0*/  S2UR UR4, SR_CgaCtaId ;  /* 0x00000000000479c3 */ /* 0x000e620000008800 */
[----:B------:R-:W-:Y:S01]  /*07f0*/  UMOV UR5, 0x400 ;  /* 0x0000040000057882 */ /* 0x000fe20000000000 */
[----:B------:R-:W-:Y:S01]  /*0800*/  UMOV UR8, 0x20 ;  /* 0x0000002000087882 */ /* 0x000fe20000000000 */
[----:B------:R-:W-:Y:S01]  /*0810*/  UMOV UR6, 0x80 ;  /* 0x0000008000067882 */ /* 0x000fe20000000000 */
[----:B------:R-:W-:-:S04]  /*0820*/  UIADD3 UR8, UPT, UPT, -UR8, 0x100000, URZ ;  /* 0x0010000008087890 */ /* 0x000fc8000fffe1ff */
[----:B------:R-:W-:Y:S02]  /*0830*/  USHF.L.U32 UR9, UR8, 0xb, URZ ;  /* 0x0000000b08097899 */ /* 0x000fe400080006ff */
[----:B------:R-:W-:Y:S02]  /*0840*/  USHF.L.U32 UR8, UR8, 0x1, URZ ;  /* 0x0000000108087899 */ /* 0x000fe400080006ff */
[----:B------:R-:W-:-:S04]  /*0850*/  UIADD3 UR6, UPT, UPT, -UR6, 0x100000, URZ ;  /* 0x0010000006067890 */ /* 0x000fc8000fffe1ff */
[----:B------:R-:W-:Y:S02]  /*0860*/  USHF.L.U32 UR7, UR6, 0xb, URZ ;  /* 0x0000000b06077899 */ /* 0x000fe400080006ff */
[----:B------:R-:W-:Y:S01]  /*0870*/  USHF.L.U32 UR6, UR6, 0x1, URZ ;  /* 0x0000000106067899 */ /* 0x000fe200080006ff */
[----:B------:R-:W-:Y:S01]  /*0880*/  ELECT P0, URZ, PT ;  /* 0x0000000000ff782f */ /* 0x000fe20003800000 */
[----:B-1----:R-:W-:Y:S01]  /*0890*/  ULEA UR4, UR4, UR5, 0x18 ;  /* 0x0000000504047291 */ /* 0x002fe2000f8ec0ff */
[----:B------:R-:W1:Y:S11]  /*08a0*/  FENCE.VIEW.ASYNC.S ;  /* 0x00000000000073c6 */ /* 0x000e760000000000 */
[----:B-1----:R1:W2:Y:S01]  /*08b0*/  SYNCS.EXCH.64 URZ, [UR4+0xd0], UR8 ;  /* 0x0000d00804ff75b2 */ /* 0x0022a20008000100 */
[----:B------:R1:W3:Y:S01]  /*08c0*/  SYNCS.EXCH.64 URZ, [UR4+0xd8], UR6 ;  /* 0x0000d80604ff75b2 */ /* 0x0002e20008000100 */
[----:B------:R-:W-:Y:S01]  /*08d0*/  NOP ;  /* 0x0000000000007918 */ /* 0x000fe20000000000 */
.L_x_11:
[----:B------:R-:W4:Y:S01]  /*08e0*/  SHFL.IDX PT, R2, R227, RZ, 0x1f ;  /* 0x00001fffe3027589 */ /* 0x000f2200000e0000 */
[----:B------:R-:W-:Y:S01]  /*08f0*/  NOP ;  /* 0x0000000000007918 */ /* 0x000fe20000000000 */
[----:B----4-:R-:W-:-:S13]  /*0900*/  ISETP.NE.AND P0, PT, R2, 0x3, PT ;  /* 0x000000030200780c */ /* 0x010fda0003f05270 */
[----:B------:R-:W-:Y:S05]  /*0910*/  @P0 BRA `(.L_x_12) ;  /* 0x0000000000300947 */ /* 0x000fea0003800000 */
[----:B-1----:R-:W1:Y:S01]  /*0920*/  S2UR UR4, SR_CgaCtaId ;  /* 0x00000000000479c3 */ /* 0x002e620000008800 */
[----:B------:R-:W-:Y:S01]  /*0930*/  UMOV UR5, 0x400 ;  /* 0x0000040000057882 */ /* 0x000fe20000000000 */
[----:B------:R-:W-:Y:S01]  /*0940*/  UMOV UR6, 0x20 ;  /* 0x0000002000067882 */ /* 0x000fe20000000000 */
[----:B------:R-:W-:Y:S01]  /*0950*/  ELECT P0, URZ, PT ;  /* 0x0000000000ff782f */ /* 0x000fe20003800000 */
[----:B------:R-:W-:-:S04]  /*0960*/  UIADD3 UR6, UPT, UPT, -UR6, 0x100000, URZ ;  /* 0x0010000006067890 */ /* 0x000fc8000fffe1ff */
[----:B------:R-:W-:Y:S02]  /*0970*/  USHF.L.U32 UR7, UR6, 0xb, URZ ;  /* 0x0000000b06077899 */ /* 0x000fe400080006ff */
[----:B------:R-:W-:Y:S02]  /*0980*/  USHF.L.U32 UR6, UR6, 0x1, URZ ;  /* 0x0000000106067899 */ /* 0x000fe400080006ff */
[----:B-1----:R-:W-:Y:S01]  /*0990*/  ULEA UR4, UR4, UR5, 0x18 ;  /* 0x0000000504047291 */ /* 0x002fe2000f8ec0ff */
[----:B------:R-:W1:Y:S11]  /*09a0*/  FENCE.VIEW.ASYNC.S ;  /* 0x00000000000073c6 */ /* 0x000e760000000000 */
[----:B-1----:R4:W1:Y:S01]  /*09b0*/  SYNCS.EXCH.64 URZ, [UR4+0xe0], UR6 ;  /* 0x0000e00604ff75b2 */ /* 0x0028620008000100 */
[----:B------:R4:W1:Y:S02]  /*09c0*/  SYNCS.EXCH.64 URZ, [UR4+0xe8], UR6 ;  /* 0x0000e80604ff75b2 */ /* 0x0008640008000100 */
[----:B----4-:R-:W-:Y:S01]  /*09d0*/  NOP ;  /* 0x0000000000007918 */ /* 0x010fe20000000000 */
.L_x_12:
[----:B------:R-:W4:Y:S01]  /*09e0*/  SHFL.IDX PT, R2, R227, RZ, 0x1f ;  /* 0x00001fffe3027589 */ /* 0x000f2200000e0000 */
[----:B------:R-:W-:Y:S01]  /*09f0*/  NOP ;  /* 0x0000000000007918 */ /* 0x000fe20000000000 */
[----:B----4-:R-:W-:-:S13]  /*0a00*/  ISETP.NE.AND P0, PT, R2, 0x4, PT ;  /* 0x000000040200780c */ /* 0x010fda0003f05270 */
[----:B------:R-:W-:Y:S05]  /*0a10*/  @P0 BRA `(.L_x_13) ;  /* 0x00000000004c0947 */ /* 0x000fea0003800000 */
[----:B-1----:R-:W1:Y:S01]  /*0a20*/  S2UR UR4, SR_CgaCtaId ;  /* 0x00000000000479c3 */ /* 0x002e620000008800 */
[----:B------:R-:W-:Y:S01]  /*0a30*/  UMOV UR6, 0x100 ;  /* 0x0000010000067882 */ /* 0x000fe20000000000 */
[----:B------:R-:W-:Y:S01]  /*0a40*/  UMOV UR5, 0x400 ;  /* 0x0000040000057882 */ /* 0x000fe20000000000 */
[----:B------:R-:W-:Y:S01]  /*0a50*/  USEL UR6, UR6, 0xe0, UP3 ;  /* 0x000000e006067887 */ /* 0x000fe20009800000 */
[----:B------:R-:W-:Y:S01]  /*0a60*/  UMOV UR8, 0x1 ;  /* 0x0000000100087882 */ /* 0x000fe20000000000 */
[----:B------:R-:W-:Y:S01]  /*0a70*/  ELECT P0, URZ, PT ;  /* 0x0000000000ff782f */ /* 0x000fe20003800000 */
[----:B------:R-:W-:-:S04]  /*0a80*/  UIADD3 UR8, UPT, UPT, -UR8, 0x100000, URZ ;  /* 0x0010000008087890 */ /* 0x000fc8000fffe1ff */
[----:B------:R-:W-:Y:S02]  /*0a90*/  USHF.L.U32 UR9, UR8, 0xb, URZ ;  /* 0x0000000b08097899 */ /* 0x000fe400080006ff */
[----:B------:R-:W-:Y:S02]  /*0aa0*/  USHF.L.U32 UR8, UR8, 0x1, URZ ;  /* 0x0000000108087899 */ /* 0x000fe400080006ff */
[----:B------:R-:W-:-:S04]  /*0ab0*/  UIADD3 UR6, UPT, UPT, -UR6, 0x100000, URZ ;  /* 0x0010000006067890 */ /* 0x000fc8000fffe1ff */
[----:B------:R-:W-:Y:S02]  /*0ac0*/  USHF.L.U32 UR7, UR6, 0xb, URZ ;  /* 0x0000000b06077899 */ /* 0x000fe400080006ff */
[----:B------:R-:W-:Y:S02]  /*0ad0*/  USHF.L.U32 UR6, UR6, 0x1, URZ ;  /* 0x0000000106067899 */ /* 0x000fe400080006ff */
[----:B-1----:R-:W-:Y:S01]  /*0ae0*/  ULEA UR4, UR4, UR5, 0x18 ;  /* 0x0000000504047291 */ /* 0x002fe2000f8ec0ff */
[----:B------:R-:W1:Y:S11]  /*0af0*/  FENCE.VIEW.ASYNC.S ;  /* 0x00000000000073c6 */ /* 0x000e760000000000 */
[----:B-1----:R4:W1:Y:S01]  /*0b00*/  SYNCS.EXCH.64 URZ, [UR4+0xf0], UR8 ;  /* 0x0000f00804ff75b2 */ /* 0x0028620008000100 */
[----:B------:R4:W1:Y:S01]  /*0b10*/  SYNCS.EXCH.64 URZ, [UR4+0x100], UR6 ;  /* 0x0001000604ff75b2 */ /* 0x0008620008000100 */
[----:B------:R4:W1:Y:S01]  /*0b20*/  SYNCS.EXCH.64 URZ, [UR4+0xf8], UR8 ;  /* 0x0000f80804ff75b2 */ /* 0x0008620008000100 */
[----:B------:R4:W1:Y:S02]  /*0b30*/  SYNCS.EXCH.64 URZ, [UR4+0x108], UR6 ;  /* 0x0001080604ff75b2 */ /* 0x0008640008000100 */
[----:B----4-:R-:W-:Y:S01]  /*0b40*/  NOP ;  /* 0x0000000000007918 */ /* 0x010fe20000000000 */
.L_x_13:
[----:B------:R-:W4:Y:S01]  /*0b50*/  SHFL.IDX PT, R2, R227, RZ, 0x1f ;  /* 0x00001fffe3027589 */ /* 0x000f2200000e0000 */
[----:B------:R-:W-:Y:S01]  /*0b60*/  NOP ;  /* 0x0000000000007918 */ /* 0x000fe20000000000 */
[----:B----4-:R-:W-:-:S13]  /*0b70*/  ISETP.NE.AND P0, PT, R2, 0x5, PT ;  /* 0x000000050200780c */ /* 0x010fda0003f05270 */
[----:B------:R-:W-:Y:S05]  /*0b80*/  @P0 BRA `(.L_x_14) ;  /* 0x0000000000580947 */ /* 0x000fea0003800000 */
[----:B-1----:R-:W1:Y:S01]  /*0b90*/  S2UR UR4, SR_CgaCtaId ;  /* 0x00000000000479c3 */ /* 0x002e620000008800 */
        /* <DEDUP_REMOVED lines=12> */
[----:B-1----:R4:W1:Y:S01]  /*0c60*/  SYNCS.EXCH.64 URZ, [UR4+0x110], UR8 ;  /* 0x0001100804ff75b2 */ /* 0x0028620008000100 */
[----:B------:R4:W1:Y:S01]  /*0c70*/  SYNCS.EXCH.64 URZ, [UR4+0x130], UR6 ;  /* 0x0001300604ff75b2 */ /* 0x0008620008000100 */
[----:B------:R4:W1:Y:S01]  /*0c80*/  SYNCS.EXCH.64 URZ, [UR4+0x118], UR8 ;  /* 0x0001180804ff75b2 */ /* 0x0008620008000100 */
[----:B------:R4:W1:Y:S01]  /*0c90*/  SYNCS.EXCH.64 URZ, [UR4+0x138], UR6 ;  /* 0x0001380604ff75b2 */ /* 0x0008620008000100 */
[----:B------:R4:W1:Y:S01]  /*0ca0*/  SYNCS.EXCH.64 URZ, [UR4+0x120], UR8 ;  /* 0x0001200804ff75b2 */ /* 0x0008620008000100 */
[----:B------:R4:W1:Y:S01]  /*0cb0*/  SYNCS.EXCH.64 URZ, [UR4+0x140], UR6 ;  /* 0x0001400604ff75b2 */ /* 0x0008620008000100 */
[----:B------:R4:W1:Y:S01]  /*0cc0*/  SYNCS.EXCH.64 URZ, [UR4+0x128], UR8 ;  /* 0x0001280804ff75b2 */ /* 0x0008620008000100 */
[----:B------:R4:W1:Y:S02]  /*0cd0*/  SYNCS.EXCH.64 URZ, [UR4+0x148], UR6 ;  /* 0x0001480604ff75b2 */ /* 0x0008640008000100 */
[----:B----4-:R-:W-:Y:S01]  /*0ce0*/  NOP ;  /* 0x0000000000007918 */ /* 0x010fe20000000000 */
.L_x_14:
[----:B------:R-:W4:Y:S01]  /*0cf0*/  SHFL.IDX PT, R2, R227, RZ, 0x1f ;  /* 0x00001fffe3027589 */ /* 0x000f2200000e0000 */
[----:B------:R-:W1:Y:S01]  /*0d00*/  S2UR UR49, SR_CTAID.X ;  /* 0x00000000003179c3 */ /* 0x000e620000002500 */
[----:B------:R-:W-:-:S07]  /*0d10*/  NOP ;  /* 0x0000000000007918 */ /* 0x000fce0000000000 */
[----:B------:R-:W1:Y:S01]  /*0d20*/  S2UR UR50, SR_CTAID.Y ;  /* 0x00000000003279c3 */ /* 0x000e620000002600 */
[----:B----4-:R-:W-:-:S13]  /*0d30*/  ISETP.NE.AND P0, PT, R2, 0x3, PT ;  /* 0x000000030200780c */ /* 0x010fda0003f05270 */
[----:B-1----:R-:W-:Y:S05]  /*0d40*/  @P0 BRA `(.L_x_15) ;  /* 0x0000000000380947 */ /* 0x002fea0003800000 */
[----:B------:R-:W1:Y:S01]  /*0d50*/  S2UR UR4, SR_CgaCtaId ;  /* 0x00000000000479c3 */ /* 0x000e620000008800 */
        /* <DEDUP_REMOVED lines=8> */
[----:B-1----:R1:W4:Y:S01]  /*0de0*/  SYNCS.EXCH.64 URZ, [UR4+0x150], UR6 ;  /* 0x0001500604ff75b2 */ /* 0x0023220008000100 */
[----:B------:R1:W1:Y:S01]  /*0df0*/  SYNCS.EXCH.64 URZ, [UR4+0x160], UR6 ;  /* 0x0001600604ff75b2 */ /* 0x0002620008000100 */
[----:B------:R1:W1:Y:S01]  /*0e00*/  SYNCS.EXCH.64 URZ, [UR4+0x158], UR6 ;  /* 0x0001580604ff75b2 */ /* 0x0002620008000100 */
[----:B------:R1:W1:Y:S01]  /*0e10*/  SYNCS.EXCH.64 URZ, [UR4+0x168], UR6 ;  /* 0x0001680604ff75b2 */ /* 0x0002620008000100 */
[----:B------:R-:W-:Y:S01]  /*0e20*/  NOP ;  /* 0x0000000000007918 */ /* 0x000fe20000000000 */
.L_x_15:
[----:B------:R-:W-:-:S05]  /*0e30*/  CS2R.32 R233, SR_CgaSize ;  /* 0x0000000000e97805 */ /* 0x000fca0000008a00 */
[----:B------:R-:W-:-:S05]  /*0e40*/  IMAD R233, R233, -0xa0, RZ ;  /* 0xffffff60e9e97824 */ /* 0x000fca00078e02ff */
[----:B------:R-:W-:-:S14]  /*0e50*/  R2UR UR5, R233 ;  /* 0x00000000e90572ca */ /* 0x000fdc00000e0000 */
[----:B------:R-:W5:Y:S01]  /*0e60*/  LDCU UR5, c[0x0][UR5+0x2b0] ;  /* 0x00005600050577ac */ /* 0x000f620008000800 */
[----:B------:R-:W-:Y:S01]  /*0e70*/  I2FP.F32.U32 R3, UR49 ;  /* 0x0000003100037c45 */ /* 0x000fe20008201000 */
[----:B------:R-:W-:Y:S01]  /*0e80*/  NOP ;  /* 0x0000000000007918 */ /* 0x000fe20000000000 */
[----:B------:R-:W-:Y:S02]  /*0e90*/  I2FP.F32.U32 R2, UR50 ;  /* 0x0000003200027c45 */ /* 0x000fe40008201000 */
[----:B------:R-:W-:-:S05]  /*0ea0*/  CS2R.32 R233, SR_CgaSize ;  /* 0x0000000000e97805 */ /* 0x000fca0000008a00 */
[----:B------:R-:W-:-:S05]  /*0eb0*/  IMAD R233, R233, -0xa0, RZ ;  /* 0xffffff60e9e97824 */ /* 0x000fca00078e02ff */
[----:B-1----:R-:W-:-:S14]  /*0ec0*/  R2UR UR4, R233 ;  /* 0x00000000e90472ca */ /* 0x002fdc00000e0000 */
[----:B------:R-:W1:Y:S01]  /*0ed0*/  LDCU UR4, c[0x0][UR4+0x2b4] ;  /* 0x00005680040477ac */ /* 0x000e620008000800 */
[----:B------:R-:W1:Y:S01]  /*0ee0*/  S2UR UR36, SR_CTAID.Z ;  /* 0x00000000002479c3 */ /* 0x000e620000002700 */
[----:B------:R-:W2:Y:S01]  /*0ef0*/  LDCU UR23, c[0x0][0xb24] ;  /* 0x00016480ff1777ac */ /* 0x000ea20008000800 */
[----:B------:R-:W-:-:S05]  /*0f00*/  CS2R.32 R233, SR_CgaSize ;  /* 0x0000000000e97805 */ /* 0x000fca0000008a00 */
[----:B------:R-:W-:-:S05]  /*0f10*/  IMAD R233, R233, -0xa0, RZ ;  /* 0xffffff60e9e97824 */ /* 0x000fca00078e02ff */
[----:B------:R-:W-:-:S14]  /*0f20*/  R2UR UR7, R233 ;  /* 0x00000000e90772ca */ /* 0x000fdc00000e0000 */
[----:B------:R-:W3:Y:S01]  /*0f30*/  LDCU UR7, c[0x0][UR7+0x2a0] ;  /* 0x00005400070777ac */ /* 0x000ee20008000800 */
[----:B------:R-:W-:-:S05]  /*0f40*/  CS2R.32 R233, SR_CgaSize ;  /* 0x0000000000e97805 */ /* 0x000fca0000008a00 */
[----:B------:R-:W-:-:S05]  /*0f50*/  IMAD R233, R233, -0xa0, RZ ;  /* 0xffffff60e9e97824 */ /* 0x000fca00078e02ff */
[----:B------:R-:W-:-:S14]  /*0f60*/  R2UR UR8, R233 ;  /* 0x00000000e90872ca */ /* 0x000fdc00000e0000 */
[----:B------:R-:W4:Y:S01]  /*0f70*/  LDCU UR8, c[0x0][UR8+0x2a4] ;  /* 0x00005480080877ac */ /* 0x000f220008000800 */
[----:B-----5:R-:W-:Y:S01]  /*0f80*/  FMUL R3, R3, UR5 ;  /* 0x0000000503037c20 */ /* 0x020fe20008400000 */
[----:B-1----:R-:W-:-:S05]  /*0f90*/  FMUL R2, R2, UR4 ;  /* 0x0000000402027c20 */ /* 0x002fca0008400000 */
[----:B------:R-:W1:Y:S01]  /*0fa0*/  F2I.U32.TRUNC.NTZ R3, R3 ;  /* 0x0000000300037305 */ /* 0x000e62000020f000 */
[----:B--2---:R-:W-:-:S07]  /*0fb0*/  UISETP.GE.AND UP0, UPT, UR23, 0x1, UPT ;  /* 0x000000011700788c */ /* 0x004fce000bf06270 */
[----:B------:R-:W2:Y:S01]  /*0fc0*/  F2I.U32.TRUNC.NTZ R2, R2 ;  /* 0x0000000200027305 */ /* 0x000ea2000020f000 */
[----:B-1----:R-:W-:Y:S02]  /*0fd0*/  R2UR UR4, R3 ;  /* 0x00000000030472ca */ /* 0x002fe400000e0000 */
[----:B--2---:R-:W-:-:S11]  /*0fe0*/  R2UR UR6, R2 ;  /* 0x00000000020672ca */ /* 0x004fd600000e0000 */
[----:B------:R-:W-:-:S04]  /*0ff0*/  UIADD3 UR5, UPT, UPT, -UR4, URZ, URZ ;  /* 0x000000ff04057290 */ /* 0x000fc8000fffe1ff */
[----:B---3--:R-:W-:Y:S02]  /*1000*/  UIMAD UR5, UR7, UR5, UR49 ;  /* 0x00000005070572a4 */ /* 0x008fe4000f8e0231 */
[----:B------:R-:W-:-:S04]  /*1010*/  UIADD3 UR4, UPT, UPT, -UR6, URZ, URZ ;  /* 0x000000ff06047290 */ /* 0x000fc8000fffe1ff */
[----:B------:R-:W-:Y:S01]  /*1020*/  IMAD.U32 R233, RZ, RZ, UR5 ;  /* 0x00000005ffe97e24 */ /* 0x000fe2000f8e00ff */
[----:B----4-:R-:W-:-:S06]  /*1030*/  UIMAD UR4, UR8, UR4, UR50 ;  /* 0x00000004080472a4 */ /* 0x010fcc000f8e0232 */
[----:B------:R-:W-:Y:S01]  /*1040*/  IMAD.U32 R232, RZ, RZ, UR4 ;  /* 0x00000004ffe87e24 */ /* 0x000fe2000f8e00ff */
[----:B------:R-:W-:Y:S06]  /*1050*/  BAR.SYNC.DEFER_BLOCKING 0x0 ;  /* 0x0000000000007b1d */ /* 0x000fec0000010000 */
[----:B------:R-:W-:Y:S05]  /*1060*/  BRA.U !UP0, `(.L_x_16) ;  /* 0x0000000108d47547 */ /* 0x000fea000b800000 */
[----:B------:R-:W1:Y:S01]  /*1070*/  LDCU.128 UR12, c[0x0][0xb10] ;  /* 0x00016200ff0c77ac */ /* 0x000e620008000c00 */
[----:B------:R-:W2:Y:S01]  /*1080*/  LDCU UR6, c[0x0][0x370] ;  /* 0x00006e00ff0677ac */ /* 0x000ea20008000800 */
[----:B------:R-:W3:Y:S01]  /*1090*/  LDCU UR5, c[0x0][0x374] ;  /* 0x00006e80ff0577ac */ /* 0x000ee20008000800 */
[----:B------:R-:W4:Y:S01]  /*10a0*/  LDCU UR24, c[0x0][0xb0c] ;  /* 0x00016180ff1877ac */ /* 0x000f220008000800 */
[----:B------:R-:W5:Y:S01]  /*10b0*/  LDCU UR4, c[0x0][0xb20] ;  /* 0x00016400ff0477ac */ /* 0x000f620008000800 */
[----:B------:R-:W5:Y:S01]  /*10c0*/  LDCU.64 UR8, c[0x0][0xb28] ;  /* 0x00016500ff0877ac */ /* 0x000f620008000a00 */
[----:B-1----:R-:W-:Y:S02]  /*10d0*/  UISETP.NE.AND UP0, UPT, UR14, 0x1, UPT ;  /* 0x000000010e00788c */ /* 0x002fe4000bf05270 */
[----:B---3--:R-:W-:Y:S02]  /*10e0*/  UIMAD.WIDE.U32 UR10, UR5, UR15, URZ ;  /* 0x0000000f050a72a5 */ /* 0x008fe4000f8e00ff */
[----:B--2---:R-:W-:-:S02]  /*10f0*/  UIMAD.WIDE.U32 UR18, UR6, UR12, URZ ;  /* 0x0000000c061272a5 */ /* 0x004fc4000f8e00ff */
[----:B----4-:R-:W-:Y:S02]  /*1100*/  UISETP.NE.AND UP1, UPT, UR24, 0x1, UPT ;  /* 0x000000011800788c */ /* 0x010fe4000bf25270 */
[----:B------:R-:W-:Y:S01]  /*1110*/  UISETP.NE.AND UP4, UPT, UR23, 0x1, UPT ;  /* 0x000000011700788c */ /* 0x000fe2000bf85270 */
[----:B------:R-:W-:Y:S02]  /*1120*/  UMOV UR10, UR11 ;  /* 0x0000000b000a7c82 */ /* 0x000fe40008000000 */
[----:B------:R-:W-:Y:S01]  /*1130*/  UMOV UR18, UR19 ;  /* 0x0000001300127c82 */ /* 0x000fe20008000000 */
[----:B-----5:R-:W-:Y:S02]  /*1140*/  @UP0 USHF.R.U32.HI UR5, URZ, UR4, UR10 ;  /* 0x00000004ff050299 */ /* 0x020fe4000801160a */
[----:B------:R-:W-:Y:S02]  /*1150*/  UIMAD.WIDE.U32 UR20, UR50, UR15, URZ ;  /* 0x0000000f321472a5 */ /* 0x000fe4000f8e00ff */
[----:B------:R-:W-:-:S02]  /*1160*/  UIMAD.WIDE.U32 UR10, UR5, UR8, URZ ;  /* 0x00000008050a72a5 */ /* 0x000fc4000f8e00ff */
[----:B------:R-:W-:Y:S02]  /*1170*/  @UP1 USHF.R.U32.HI UR6, URZ, UR13, UR18 ;  /* 0x0000000dff061299 */ /* 0x000fe40008011612 */
[----:B------:R-:W-:Y:S02]  /*1180*/  UIMAD.WIDE.U32 UR16, UR49, UR12, URZ ;  /* 0x0000000c311072a5 */ /* 0x000fe4000f8e00ff */
[----:B------:R-:W-:Y:S01]  /*1190*/  UIMAD.WIDE.U32 UR18, UR6, UR8, URZ ;  /* 0x00000008061272a5 */ /* 0x000fe2000f8e00ff */
[----:B------:R-:W-:Y:S01]  /*11a0*/  UMOV UR20, UR21 ;  /* 0x0000001500147c82 */ /* 0x000fe20008000000 */
[----:B------:R-:W-:Y:S01]  /*11b0*/  UMOV UR10, UR11 ;  /* 0x0000000b000a7c82 */ /* 0x000fe20008000000 */
[----:B------:R-:W-:Y:S02]  /*11c0*/  USHF.R.U32.HI UR20, URZ, UR4, UR20 ;  /* 0x00000004ff147299 */ /* 0x000fe40008011614 */
[----:B------:R-:W-:Y:S02]  /*11d0*/  @UP4 USHF.R.U32.HI UR5, URZ, UR9, UR10 ;  /* 0x00000009ff054299 */ /* 0x000fe4000801160a */
[----:B------:R-:W-:Y:S01]  /*11e0*/  UMOV UR7, UR19 ;  /* 0x0000001300077c82 */ /* 0x000fe20008000000 */
[----:B------:R-:W-:Y:S01]  /*11f0*/  UMOV UR16, UR17 ;  /* 0x0000001100107c82 */ /* 0x000fe20008000000 */
[----:B------:R-:W-:-:S02]  /*1200*/  @UP4 USHF.R.U32.HI UR6, URZ, UR9, UR7 ;  /* 0x00000009ff064299 */ /* 0x000fc40008011607 */
[----:B------:R-:W-:Y:S02]  /*1210*/  USHF.R.U32.HI UR13, URZ, UR13, UR16 ;  /* 0x0000000dff0d7299 */ /* 0x000fe40008011610 */
[----:B------:R-:W-:Y:S02]  /*1220*/  USEL UR4, UR50, UR20, !UP0 ;  /* 0x0000001432047287 */ /* 0x000fe4000c000000 */
[----:B------:R-:W-:Y:S02]  /*1230*/  UIMAD UR7, UR5, UR23, URZ ;  /* 0x00000017050772a4 */ /* 0x000fe4000f8e02ff */
[----:B------:R-:W-:Y:S02]  /*1240*/  USEL UR5, UR49, UR13, !UP1 ;  /* 0x0000000d31057287 */ /* 0x000fe4000c800000 */
[----:B------:R-:W-:Y:S02]  /*1250*/  UIMAD UR12, UR6, UR23, URZ ;  /* 0x00000017060c72a4 */ /* 0x000fe4000f8e02ff */
[----:B------:R-:W-:-:S02]  /*1260*/  UISETP.GE.AND UP0, UPT, UR4, UR7, UPT ;  /* 0x000000070400728c */ /* 0x000fc4000bf06270 */
[----:B------:R-:W-:Y:S02]  /*1270*/  UIMAD.WIDE.U32 UR10, UR4, UR8, URZ ;  /* 0x00000008040a72a5 */ /* 0x000fe4000f8e00ff */
[----:B------:R-:W-:Y:S02]  /*1280*/  UISETP.GE.OR UP0, UPT, UR5, UR12, UP0 ;  /* 0x0000000c0500728c */ /* 0x000fe40008706670 */
[----:B------:R-:W-:Y:S02]  /*1290*/  UIMAD.WIDE.U32 UR12, UR5, UR8, URZ ;  /* 0x00000008050c72a5 */ /* 0x000fe4000f8e00ff */
[----:B------:R-:W-:Y:S01]  /*12a0*/  UIADD3 UR10, UPT, UPT, -UR4, URZ, URZ ;  /* 0x000000ff040a7290 */ /* 0x000fe2000fffe1ff */
[----:B------:R-:W-:Y:S01]  /*12b0*/  UMOV UR8, UR11 ;  /* 0x0000000b00087c82 */ /* 0x000fe20008000000 */
[----:B------:R-:W-:Y:S02]  /*12c0*/  UIADD3 UR11, UPT, UPT, -UR5, URZ, URZ ;  /* 0x000000ff050b7290 */ /* 0x000fe4000fffe1ff */
[----:B------:R-:W-:-:S03]  /*12d0*/  USHF.R.U32.HI UR8, URZ, UR9, UR8 ;  /* 0x00000009ff087299 */ /* 0x000fc60008011608 */
[----:B------:R-:W-:Y:S01]  /*12e0*/  @!UP0 UMOV UR7, UR13 ;  /* 0x0000000d00078c82 */ /* 0x000fe20008000000 */
[----:B------:R-:W-:Y:S02]  /*12f0*/  UIMAD UR50, UR14, UR10, UR50 ;  /* 0x0000000a0e3272a4 */ /* 0x000fe4000f8e0232 */
[----:B------:R-:W-:Y:S02]  /*1300*/  USEL UR8, UR4, UR8, !UP4 ;  /* 0x0000000804087287 */ /* 0x000fe4000e000000 */
[----:B------:R-:W-:Y:S02]  /*1310*/  @!UP0 USHF.R.U32.HI UR7, URZ, UR9, UR7 ;  /* 0x00000009ff078299 */ /* 0x000fe40008011607 */
[----:B------:R-:W-:Y:S02]  /*1320*/  UIADD3 UR9, UPT, UPT, -UR8, URZ, URZ ;  /* 0x000000ff08097290 */ /* 0x000fe4000fffe1ff */
[----:B------:R-:W-:Y:S02]  /*1330*/  @!UP0 USEL UR7, UR5, UR7, !UP4 ;  /* 0x0000000705078287 */ /* 0x000fe4000e000000 */
[----:B------:R-:W-:-:S02]  /*1340*/  UIMAD UR9, UR23, UR9, UR4 ;  /* 0x00000009170972a4 */ /* 0x000fc4000f8e0204 */
[----:B------:R-:W-:Y:S02]  /*1350*/  @!UP0 UIADD3 UR8, UPT, UPT, UR8, -UR7, URZ ;  /* 0x8000000708088290 */ /* 0x000fe4000fffe0ff */
[----:B------:R-:W-:Y:S02]  /*1360*/  @!UP0 UIMAD UR6, UR9, UR6, UR7 ;  /* 0x00000006090682a4 */ /* 0x000fe4000f8e0207 */
[----:B------:R-:W-:Y:S02]  /*1370*/  @!UP0 UIMAD UR4, UR8, UR23, UR5 ;  /* 0x00000017080482a4 */ /* 0x000fe4000f8e0205 */
[----:B------:R-:W-:Y:S02]  /*1380*/  UIMAD UR49, UR24, UR11, UR49 ;  /* 0x0000000b183172a4 */ /* 0x000fe4000f8e0231 */
[----:B------:R-:W-:Y:S01]  /*1390*/  UIMAD UR50, UR4, UR14, UR50 ;  /* 0x0000000e043272a4 */ /* 0x000fe2000f8e0232 */
[----:B------:R-:W-:Y:S02]  /*13a0*/  @!UP0 UMOV UR5, UR6 ;  /* 0x0000000600058c82 */ /* 0x000fe40008000000 */
[----:B------:R-:W-:-:S12]  /*13b0*/  UIMAD UR49, UR5, UR24, UR49 ;  /* 0x00000018053172a4 */ /* 0x000fd8000f8e0231 */
.L_x_16:
[----:B------:R-:W1:Y:S01]  /*13c0*/  LDCU UR4, c[0x0][0xb30] ;  /* 0x00016600ff0477ac */ /* 0x000e620008000800 */
[----:B------:R-:W2:Y:S01]  /*13d0*/  S2UR UR5, SR_CgaCtaId ;  /* 0x00000000000579c3 */ /* 0x000ea20000008800 */
[----:B-1----:R-:W-:-:S09]  /*13e0*/  UISETP.NE.AND UP0, UPT, UR4, 0x1, UPT ;  /* 0x000000010400788c */ /* 0x002fd2000bf05270 */
[----:B--2---:R-:W-:Y:S05]  /*13f0*/  BRA.U UP0, `(.L_x_17) ;  /* 0x0000000100447547 */ /* 0x004fea000b800000 */
[----:B------:R-:W1:Y:S01]  /*1400*/  LDCU.128 UR12, c[0x0][0xb10] ;  /* 0x00016200ff0c77ac */ /* 0x000e620008000c00 */
[----:B------:R-:W2:Y:S01]  /*1410*/  LDCU UR10, c[0x0][0xb0c] ;  /* 0x00016180ff0a77ac */ /* 0x000ea20008000800 */
[----:B------:R-:W3:Y:S01]  /*1420*/  LDCU UR11, c[0x0][0xb20] ;  /* 0x00016400ff0b77ac */ /* 0x000ee20008000800 */
[----:B-1----:R-:W-:Y:S02]  /*1430*/  UIMAD.WIDE.U32 UR8, UR49, UR12, URZ ;  /* 0x0000000c310872a5 */ /* 0x002fe4000f8e00ff */
[----:B------:R-:W-:Y:S02]  /*1440*/  UIMAD.WIDE.U32 UR6, UR50, UR15, URZ ;  /* 0x0000000f320672a5 */ /* 0x000fe4000f8e00ff */
[----:B--2---:R-:W-:Y:S02]  /*1450*/  UISETP.NE.AND UP1, UPT, UR10, 0x1, UPT ;  /* 0x000000010a00788c */ /* 0x004fe4000bf25270 */
[----:B------:R-:W-:Y:S01]  /*1460*/  UISETP.NE.AND UP0, UPT, UR14, 0x1, UPT ;  /* 0x000000010e00788c */ /* 0x000fe2000bf05270 */
[----:B------:R-:W-:-:S02]  /*1470*/  UMOV UR8, UR9 ;  /* 0x0000000900087c82 */ /* 0x000fc40008000000 */
[----:B------:R-:W-:Y:S01]  /*1480*/  UMOV UR4, UR7 ;  /* 0x0000000700047c82 */ /* 0x000fe20008000000 */
[----:B------:R-:W-:Y:S02]  /*1490*/  USHF.R.U32.HI UR8, URZ, UR13, UR8 ;  /* 0x0000000dff087299 */ /* 0x000fe40008011608 */
[----:B---3--:R-:W-:Y:S02]  /*14a0*/  USHF.R.U32.HI UR4, URZ, UR11, UR4 ;  /* 0x0000000bff047299 */ /* 0x008fe40008011604 */
[----:B------:R-:W-:Y:S02]  /*14b0*/  USEL UR6, UR49, UR8, !UP1 ;  /* 0x0000000831067287 */ /* 0x000fe4000c800000 */
[----:B------:R-:W-:-:S04]  /*14c0*/  USEL UR4, UR50, UR4, !UP0 ;  /* 0x0000000432047287 */ /* 0x000fc8000c000000 */
[----:B------:R-:W-:Y:S02]  /*14d0*/  UIADD3 UR7, UPT, UPT, UR6, -UR4, URZ ;  /* 0x8000000406077290 */ /* 0x000fe4000fffe0ff */
[----:B------:R-:W-:Y:S02]  /*14e0*/  UIADD3 UR4, UPT, UPT, -UR6, UR4, URZ ;  /* 0x0000000406047290 */ /* 0x000fe4000fffe1ff */
[----:B------:R-:W-:Y:S02]  /*14f0*/  UIMAD UR50, UR7, UR14, UR50 ;  /* 0x0000000e073272a4 */ /* 0x000fe4000f8e0232 */
[----:B------:R-:W-:-:S12]  /*1500*/  UIMAD UR49, UR4, UR10, UR49 ;  /* 0x0000000a043172a4 */ /* 0x000fd8000f8e0231 */
.L_x_17:
[----:B------:R-:W-:Y:S01]  /*1510*/  BAR.SYNC.DEFER_BLOCKING 0x0 ;  /* 0x0000000000007b1d */ /* 0x000fe20000010000 */
[----:B------:R-:W-:Y:S01]  /*1520*/  UISETP.NE.AND UP0, UPT, UR22, 0x2, UPT ;  /* 0x000000021600788c */ /* 0x000fe2000bf05270 */
[----:B------:R-:W-:Y:S02]  /*1530*/  ISETP.NE.OR P3, PT, R0, 0x2, !P3 ;  /* 0x000000020000780c */ /* 0x000fe40005f65670 */
[----:B------:R-:W-:Y:S02]  /*1540*/  LOP3.LUT R225, R234, 0x1f, RZ, 0xc0, !PT ;  /* 0x0000001feae17812 */ /* 0x000fe400078ec0ff */
[----:B------:R-:W1:Y:S04]  /*1550*/  LDCU UR41, c[0x0][0xb24] ;  /* 0x00016480ff2977ac */ /* 0x000e680008000800 */
[----:B------:R-:W-:Y:S05]  /*1560*/  BRA.U UP0, `(.L_x_18) ;  /* 0x0000001500d47547 */ /* 0x000fea000b800000 */
[----:B------:R-:W2:Y:S01]  /*1570*/  LDCU UR7, c[0x0][0x38c] ;  /* 0x00007180ff0777ac */ /* 0x000ea20008000800 */
[----:B------:R-:W-:Y:S01]  /*1580*/  PLOP3.LUT P1, PT, PT, PT, UP3, 0x80, 0x8 ;  /* 0x000000000008781c */ /* 0x000fe20003f2f038 */
[----:B------:R-:W-:Y:S01]  /*1590*/  IMAD.MOV.U32 R12, RZ, RZ, 0x1 ;  /* 0x00000001ff0c7424 */ /* 0x000fe200078e00ff */
[----:B------:R-:W-:Y:S02]  /*15a0*/  ISETP.EQ.OR P2, PT, R225, RZ, P3 ;  /* 0x000000ffe100720c */ /* 0x000fe40001f42670 */
[----:B------:R-:W-:Y:S02]  /*15b0*/  CS2R R10, SRZ ;  /* 0x00000000000a7805 */ /* 0x000fe4000001ff00 */
[----:B------:R-:W-:Y:S01]  /*15c0*/  PLOP3.LUT P1, PT, P1, PT, PT, 0x8, 0x80 ;  /* 0x000000000080781c */ /* 0x000fe20000f2e170 */
[----:B------:R-:W-:Y:S01]  /*15d0*/  IMAD.MOV.U32 R9, RZ, RZ, RZ ;  /* 0x000000ffff097224 */ /* 0x000fe200078e00ff */
[----:B------:R-:W3:Y:S01]  /*15e0*/  LDCU UR38, c[0x0][0x370] ;  /* 0x00006e00ff2677ac */ /* 0x000ee20008000800 */
[----:B------:R-:W-:Y:S01]  /*15f0*/  IMAD.MOV.U32 R8, RZ, RZ, 0x1 ;  /* 0x00000001ff087424 */ /* 0x000fe200078e00ff */
[----:B------:R-:W4:Y:S01]  /*1600*/  LDCU.64 UR26, c[0x0][0x348] ;  /* 0x00006900ff1a77ac */ /* 0x000f220008000a00 */
[----:B------:R-:W1:Y:S01]  /*1610*/  LDCU UR37, c[0x0][0x374] ;  /* 0x00006e80ff2577ac */ /* 0x000e620008000800 */
[----:B--2---:R-:W-:-:S02]  /*1620*/  UIADD3 UR6, UPT, UPT, UR7, 0x3f, URZ ;  /* 0x0000003f07067890 */ /* 0x004fc4000fffe0ff */
[----:B------:R-:W-:Y:S02]  /*1630*/  UIADD3 UR43, UPT, UPT, UR7, 0x7e, URZ ;  /* 0x0000007e072b7890 */ /* 0x000fe4000fffe0ff */
[----:B------:R-:W-:-:S04]  /*1640*/  USHF.R.S32.HI UR4, URZ, 0x1f, UR6 ;  /* 0x0000001fff047899 */ /* 0x000fc80008011406 */
[----:B------:R-:W-:Y:S02]  /*1650*/  ULEA.HI UR4, UR4, UR6, URZ, 0x6 ;  /* 0x0000000604047291 */ /* 0x000fe4000f8f30ff */
[----:B------:R-:W-:Y:S02]  /*1660*/  UIADD3 UR6, UPT, UPT, UR7, -0x1, URZ ;  /* 0xffffffff07067890 */ /* 0x000fe4000fffe0ff */
[----:B------:R-:W-:Y:S02]  /*1670*/  USHF.R.S32.HI UR40, URZ, 0x6, UR4 ;  /* 0x00000006ff287899 */ /* 0x000fe40008011404 */
[----:B------:R-:W-:Y:S02]  /*1680*/  UISETP.GE.U32.AND UP1, UPT, UR6, -0x7f, UPT ;  /* 0xffffff810600788c */ /* 0x000fe4000bf26070 */
[----:B------:R-:W-:Y:S01]  /*1690*/  UISETP.LT.U32.AND UP0, UPT, UR40, 0xd, UPT ;  /* 0x0000000d2800788c */ /* 0x000fe2000bf01070 */
[----:B------:R-:W-:-:S03]  /*16a0*/  UMOV UR7, URZ ;  /* 0x000000ff00077c82 */ /* 0x000fc60008000000 */
[----:B------:R-:W-:-:S04]  /*16b0*/  USEL UR39, UR40, 0xd, UP0 ;  /* 0x0000000d28277887 */ /* 0x000fc80008000000 */
[----:B------:R-:W-:Y:S02]  /*16c0*/  UIADD3 UR21, UPT, UPT, UR39, -0x1, URZ ;  /* 0xffffffff27157890 */ /* 0x000fe4000fffe0ff */
[----:B------:R-:W-:Y:S02]  /*16d0*/  @UP1 UIADD3 UR21, UPT, UPT, UR39, URZ, URZ ;  /* 0x000000ff27151290 */ /* 0x000fe4000fffe0ff */
[----:B------:R-:W-:Y:S02]  /*16e0*/  UIADD3 UR42, UPT, UPT, UR40, -UR39, URZ ;  /* 0x80000027282a7290 */ /* 0x000fe4000fffe0ff */
[----:B-1-34-:R-:W-:-:S12]  /*16f0*/  UIADD3 UR21, UPT, UPT, UR21, 0x1, URZ ;  /* 0x0000000115157890 */ /* 0x01afd8000fffe0ff */
.L_x_36:
[----:B------:R-:W-:Y:S01]  /*1700*/  UISETP.NE.AND UP0, UPT, UR5, URZ, UPT ;  /* 0x000000ff0500728c */ /* 0x000fe2000bf05270 */
[----:B-1----:R-:W1:Y:S08]  /*1710*/  S2UR UR5, SR_CgaCtaId ;  /* 0x00000000000579c3 */ /* 0x002e700000008800 */
[----:B------:R-:W-:Y:S05]  /*1720*/  BRA.U UP0, `(.L_x_19) ;  /* 0x0000000100347547 */ /* 0x000fea000b800000 */
[----:B------:R-:W2:Y:S01]  /*1730*/  S2R R0, SR_CgaCtaId ;  /* 0x0000000000007919 */ /* 0x000ea20000008800 */
[----:B------:R-:W-:Y:S02]  /*1740*/  MOV R3, 0x400 ;  /* 0x0000040000037802 */ /* 0x000fe40000000f00 */
[----:B------:R-:W-:Y:S02]  /*1750*/  SHF.L.U32 R2, R8, 0x1f, RZ ;  /* 0x0000001f08027819 */ /* 0x000fe400000006ff */
[----:B--2---:R-:W-:-:S05]  /*1760*/  LEA R0, R0, R3, 0x18 ;  /* 0x0000000300007211 */ /* 0x004fca00078ec0ff */
[----:B------:R-:W-:-:S04]  /*1770*/  IMAD R3, R9, 0x8, R0 ;  /* 0x0000000809037824 */ /* 0x000fc800078e0200 */
[----:B------:R-:W2:Y:S02]  /*1780*/  SYNCS.PHASECHK.TRANS64.TRYWAIT P0, [R3+URZ+0x160], R2 ;  /* 0x00016002030075a7 */ /* 0x000ea400080011ff */
[----:B--2---:R-:W-:Y:S05]  /*1790*/  @!P0 BRA `(.L_x_20) ;  /* 0x0000007000f88947 */ /* 0x004fea0003800000 */
.L_x_106:
[----:B------:R-:W-:Y:S01]  /*17a0*/  VIADD R9, R9, 0x1 ;  /* 0x0000000109097836 */ /* 0x000fe20000000000 */
[----:B------:R2:W-:Y:S04]  /*17b0*/  SYNCS.ARRIVE.TRANS64.A1T0 RZ, [R3+URZ+0x150], RZ ;  /* 0x000150ff03ff79a7 */ /* 0x0005e800081000ff */
[----:B------:R-:W-:-:S04]  /*17c0*/  ISETP.NE.AND P0, PT, R9, 0x2, PT ;  /* 0x000000020900780c */ /* 0x000fc80003f05270 */
[----:B------:R-:W-:Y:S02]  /*17d0*/  SEL R9, R9, RZ, P0 ;  /* 0x000000ff09097207 */ /* 0x000fe40000000000 */
[----:B--2---:R-:W-:-:S04]  /*17e0*/  SEL R3, RZ, 0x1, P0 ;  /* 0x00000001ff037807 */ /* 0x004fc80000000000 */
[----:B------:R-:W-:-:S07]  /*17f0*/  LOP3.LUT R8, R8, R3, RZ, 0x3c, !PT ;  /* 0x0000000308087212 */ /* 0x000fce00078e3cff */
.L_x_19:
[----:B------:R-:W-:Y:S01]  /*1800*/  UMOV UR4, 0x400 ;  /* 0x0000040000047882 */ /* 0x000fe20000000000 */
[----:B------:R-:W-:Y:S01]  /*1810*/  SHF.L.U32 R0, R12, 0x1f, RZ ;  /* 0x0000001f0c007819 */ /* 0x000fe200000006ff */
[----:B-1----:R-:W-:Y:S02]  /*1820*/  ULEA UR4, UR5, UR4, 0x18 ;  /* 0x0000000405047291 */ /* 0x002fe4000f8ec0ff */
[----:B------:R-:W-:Y:S02]  /*1830*/  UISETP.GE.U32.AND UP0, UPT, UR43, 0x7f, UPT ;  /* 0x0000007f2b00788c */ /* 0x000fe4000bf06070 */
[----:B------:R-:W-:Y:S02]  /*1840*/  ULEA UR6, UR7, UR4, 0x3 ;  /* 0x0000000407067291 */ /* 0x000fe4000f8e18ff */
[----:B------:R-:W-:Y:S02]  /*1850*/  USHF.L.U32 UR35, UR49, 0x7, URZ ;  /* 0x0000000731237899 */ /* 0x000fe400080006ff */
[----:B------:R-:W-:Y:S01]  /*1860*/  UIMAD UR11, UR50, 0x70, URZ ;  /* 0x00000070320b78a4 */ /* 0x000fe2000f8e02ff */
[----:B------:R-:W-:-:S04]  /*1870*/  UMOV UR14, URZ ;  /* 0x000000ff000e7c82 */ /* 0x000fc80008000000 */
[----:B------:R1:W2:Y:S01]  /*1880*/  SYNCS.PHASECHK.TRANS64.TRYWAIT P0, [UR6+0x68], R0 ;  /* 0x00006800ff0075a7 */ /* 0x0002a20008001106 */
[----:B------:R-:W-:Y:S06]  /*1890*/  BRA.U !UP0, `(.L_x_21) ;  /* 0x0000000108a87547 */ /* 0x000fec000b800000 */
[----:B------:R-:W-:Y:S01]  /*18a0*/  UMOV UR13, URZ ;  /* 0x000000ff000d7c82 */ /* 0x000fe20008000000 */
[----:B------:R-:W-:-:S05]  /*18b0*/  UMOV UR6, UR7 ;  /* 0x0000000700067c82 */ /* 0x000fca0008000000 */
.L_x_26:
[----:B--2---:R-:W-:Y:S01]  /*18c0*/  @!P3 MOV R2, 0x3c00 ;  /* 0x00003c000002b802 */ /* 0x004fe20000000f00 */
[----:B------:R-:W-:Y:S01]  /*18d0*/  ULEA UR33, UR6, UR4, 0x3 ;  /* 0x0000000406217291 */ /* 0x000fe2000f8e18ff */
[----:B--234-:R-:W-:Y:S11]  /*18e0*/  @P0 BRA `(.L_x_22) ;  /* 0x00000000000c0947 */ /* 0x01cff60003800000 */
[----:B------:R-:W-:Y:S04]  /*18f0*/  SHF.L.U32 R3, R12, 0x1f, RZ ;  /* 0x0000001f0c037819 */ /* 0x000fe800000006ff */
[----:B------:R-:W2:Y:S02]  /*1900*/  SYNCS.PHASECHK.TRANS64.TRYWAIT P0, [UR33+0x68], R3 ;  /* 0x00006803ff0075a7 */ /* 0x000ea40008001121 */
[----:B--2---:R-:W-:Y:S05]  /*1910*/  @!P0 BRA `(.L_x_23) ;  /* 0x0000007000ac8947 */ /* 0x004fea0003800000 */
.L_x_22:
[----:B------:R2:W-:Y:S01]  /*1920*/  @!P3 SYNCS.ARRIVE.TRANS64 RZ, [UR33], R2 ;  /* 0x00000002ffffb9a7 */ /* 0x0005e20008000021 */
[----:B------:R-:W-:Y:S04]  /*1930*/  BSSY.RECONVERGENT B0, `(.L_x_24) ;  /* 0x0000003000007945 */ /* 0x000fe80003800200 */
[----:B------:R-:W-:Y:S05]  /*1940*/  @P2 BRA `(.L_x_25) ;  /* 0x0000000000042947 */ /* 0x000fea0003800000 */
[----:B------:R-:W-:Y:S05]  /*1950*/  BPT.TRAP 0x1 ;  /* 0x000000040000795c */ /* 0x000fea0000300000 */
.L_x_25:
[----:B------:R-:W-:Y:S05]  /*1960*/  BSYNC.RECONVERGENT B0 ;  /* 0x0000000000007941 */ /* 0x000fea0003800200 */
.L_x_24:
[----:B------:R-:W-:Y:S02]  /*1970*/  UIADD3 UR7, UPT, UPT, UR6, 0x1, URZ ;  /* 0x0000000106077890 */ /* 0x000fe4000fffe0ff */
[----:B------:R-:W-:Y:S02]  /*1980*/  UIADD3 UR16, UP1, UPT, UR26, 0x80, URZ ;  /* 0x000000801a107890 */ /* 0x000fe4000ff3e0ff */
[----:B------:R-:W-:Y:S02]  /*1990*/  UISETP.NE.AND UP0, UPT, UR7, 0xd, UPT ;  /* 0x0000000d0700788c */ /* 0x000fe4000bf05270 */
[----:B------:R-:W-:Y:S02]  /*19a0*/  ULEA UR32, UR6, UR4, 0xd ;  /* 0x0000000406207291 */ /* 0x000fe4000f8e68ff */
[----:B------:R-:W-:Y:S02]  /*19b0*/  USEL UR9, URZ, 0x1, UP0 ;  /* 0x00000001ff097887 */ /* 0x000fe40008000000 */
[----:B------:R-:W-:Y:S02]  /*19c0*/  USEL UR7, UR7, URZ, UP0 ;  /* 0x000000ff07077287 */ /* 0x000fe40008000000 */
[----:B------:R-:W-:Y:S02]  /*19d0*/  USHF.L.U32 UR34, UR13, 0x6, URZ ;  /* 0x000000060d227899 */ /* 0x000fe400080006ff */
[----:B------:R-:W-:Y:S01]  /*19e0*/  ULEA UR8, UR7, UR4, 0x3 ;  /* 0x0000000407087291 */ /* 0x000fe2000f8e18ff */
[----:B------:R-:W-:Y:S01]  /*19f0*/  LOP3.LUT R12, R12, UR9, RZ, 0x3c, !PT ;  /* 0x000000090c0c7c12 */ /* 0x000fe2000f8e3cff */
[----:B------:R-:W-:Y:S02]  /*1a00*/  UIADD3.X UR17, UPT, UPT, URZ, UR27, URZ, UP1, !UPT ;  /* 0x0000001bff117290 */ /* 0x000fe40008ffe4ff */
[----:B------:R-:W-:Y:S01]  /*1a10*/  UIADD3 UR32, UPT, UPT, UR32, 0x7280, URZ ;  /* 0x0000728020207890 */ /* 0x000fe2000fffe0ff */
[----:B-1----:R-:W-:Y:S01]  /*1a20*/  SHF.L.U32 R0, R12, 0x1f, RZ ;  /* 0x0000001f0c007819 */ /* 0x002fe200000006ff */
[----:B------:R-:W-:Y:S02]  /*1a30*/  UIADD3 UR14, UP0, UPT, UR26, 0x180, URZ ;  /* 0x000001801a0e7890 */ /* 0x000fe4000ff1e0ff */
[----:B------:R-:W-:Y:S01]  /*1a40*/  UIADD3 UR13, UPT, UPT, UR13, 0x1, URZ ;  /* 0x000000010d0d7890 */ /* 0x000fe2000fffe0ff */
[----:B------:R3:W4:Y:S01]  /*1a50*/  SYNCS.PHASECHK.TRANS64.TRYWAIT P0, [UR8+0x68], R0 ;  /* 0x00006800ff0075a7 */ /* 0x0007220008001108 */
[----:B------:R-:W-:Y:S01]  /*1a60*/  UIMAD UR8, UR6, 0x1c00, UR4 ;  /* 0x00001c00060878a4 */ /* 0x000fe2000f8e0204 */
[----:B------:R-:W-:Y:S01]  /*1a70*/  UMOV UR18, 0x0 ;  /* 0x0000000000127882 */ /* 0x000fe20000000000 */
[----:B------:R-:W-:Y:S02]  /*1a80*/  UMOV UR19, 0x10000000 ;  /* 0x1000000000137882 */ /* 0x000fe40000000000 */
[----:B------:R-:W-:Y:S01]  /*1a90*/  UIADD3 UR8, UPT, UPT, UR8, 0x21280, URZ ;  /* 0x0002128008087890 */ /* 0x000fe2000fffe0ff */
[----:B------:R-:W-:Y:S01]  /*1aa0*/  UTMALDG.3D [UR32], [UR16], desc[UR18] ;  /* 0x00001220100075b4 */ /* 0x000fe20008011000 */
[----:B------:R-:W-:Y:S01]  /*1ab0*/  UIADD3.X UR15, UPT, UPT, URZ, UR27, URZ, UP0, !UPT ;  /* 0x0000001bff0f7290 */ /* 0x000fe200087fe4ff */
[----:B------:R-:W-:Y:S01]  /*1ac0*/  UMOV UR12, UR36 ;  /* 0x00000024000c7c82 */ /* 0x000fe20008000000 */
[----:B------:R-:W-:Y:S01]  /*1ad0*/  UMOV UR9, UR33 ;  /* 0x0000002100097c82 */ /* 0x000fe20008000000 */
[----:B------:R-:W-:Y:S01]  /*1ae0*/  UMOV UR10, UR34 ;  /* 0x00000022000a7c82 */ /* 0x000fe20008000000 */
[----:B------:R-:W-:Y:S01]  /*1af0*/  UISETP.NE.AND UP0, UPT, UR13, UR21, UPT ;  /* 0x000000150d00728c */ /* 0x000fe2000bf05270 */
[----:B------:R-:W-:Y:S04]  /*1b00*/  UMOV UR6, UR7 ;  /* 0x0000000700067c82 */ /* 0x000fe80008000000 */
[----:B------:R1:W-:Y:S02]  /*1b10*/  UTMALDG.3D [UR8], [UR14], desc[UR18] ;  /* 0x000012080e0075b4 */ /* 0x0003e40008011000 */
[----:B-1----:R-:W-:Y:S02]  /*1b20*/  UMOV UR14, UR21 ;  /* 0x00000015000e7c82 */ /* 0x002fe40008000000 */
[----:B------:R-:W-:Y:S05]  /*1b30*/  BRA.U UP0, `(.L_x_26) ;  /* 0xfffffffd00607547 */ /* 0x000fea000b83ffff */
.L_x_21:
[----:B------:R-:W-:Y:S01]  /*1b40*/  ULEA UR6, UR7, UR4, 0x3 ;  /* 0x0000000407067291 */ /* 0x000fe2000f8e18ff */
[----:B-1-3--:R-:W-:Y:S01]  /*1b50*/  SHF.L.U32 R0, R12, 0x1f, RZ ;  /* 0x0000001f0c007819 */ /* 0x00afe200000006ff */
[----:B------:R-:W-:Y:S01]  /*1b60*/  @!P1 SYNCS.ARRIVE.TRANS64.A1T0 RZ, [UR4+0xe8], RZ ;  /* 0x0000e8ffffff99a7 */ /* 0x000fe20008100004 */
[----:B------:R-:W-:-:S06]  /*1b70*/  UISETP.GT.AND UP0, UPT, UR40, UR39, UPT ;  /* 0x000000272800728c */ /* 0x000fcc000bf04270 */
[----:B--2-4-:R1:W2:Y:S03]  /*1b80*/  SYNCS.PHASECHK.TRANS64.TRYWAIT P0, [UR6+0x68], R0 ;  /* 0x00006800ff0075a7 */ /* 0x0142a60008001106 */
[----:B------:R-:W-:Y:S05]  /*1b90*/  BRA.U !UP0, `(.L_x_27) ;  /* 0x0000000108ac7547 */ /* 0x000fea000b800000 */
[----:B------:R-:W-:Y:S01]  /*1ba0*/  UIADD3 UR13, UPT, UPT, UR42, UR14, URZ ;  /* 0x0000000e2a0d7290 */ /* 0x000fe2000fffe0ff */
[----:B------:R-:W-:-:S11]  /*1bb0*/  UMOV UR6, UR7 ;  /* 0x0000000700067c82 */ /* 0x000fd60008000000 */
.L_x_32:
[----:B--2---:R-:W-:Y:S01]  /*1bc0*/  @!P3 MOV R2, 0x3c00 ;  /* 0x00003c000002b802 */ /* 0x004fe20000000f00 */
[----:B---3--:R-:W-:Y:S01]  /*1bd0*/  ULEA UR17, UR6, UR4, 0x3 ;  /* 0x0000000406117291 */ /* 0x008fe2000f8e18ff */
[----:B--2-4-:R-:W-:Y:S11]  /*1be0*/  @P0 BRA `(.L_x_28) ;  /* 0x00000000000c0947 */ /* 0x014ff60003800000 */
[----:B------:R-:W-:Y:S04]  /*1bf0*/  SHF.L.U32 R3, R12, 0x1f, RZ ;  /* 0x0000001f0c037819 */ /* 0x000fe800000006ff */
[----:B------:R-:W2:Y:S02]  /*1c00*/  SYNCS.PHASECHK.TRANS64.TRYWAIT P0, [UR17+0x68], R3 ;  /* 0x00006803ff0075a7 */ /* 0x000ea40008001111 */
[----:B--2---:R-:W-:Y:S05]  /*1c10*/  @!P0 BRA `(.L_x_29) ;  /* 0x0000007000048947 */ /* 0x004fea0003800000 */
.L_x_28:
[----:B------:R2:W-:Y:S01]  /*1c20*/  @!P3 SYNCS.ARRIVE.TRANS64 RZ, [UR17], R2 ;  /* 0x00000002ffffb9a7 */ /* 0x0005e20008000011 */
[----:B------:R-:W-:Y:S04]  /*1c30*/  BSSY.RECONVERGENT B0, `(.L_x_30) ;  /* 0x0000003000007945 */ /* 0x000fe80003800200 */
[----:B------:R-:W-:Y:S05]  /*1c40*/  @P2 BRA `(.L_x_31) ;  /* 0x0000000000042947 */ /* 0x000fea0003800000 */
[----:B------:R-:W-:Y:S05]  /*1c50*/  BPT.TRAP 0x1 ;  /* 0x000000040000795c */ /* 0x000fea0000300000 */
.L_x_31:
[----:B------:R-:W-:Y:S05]  /*1c60*/  BSYNC.RECONVERGENT B0 ;  /* 0x0000000000007941 */ /* 0x000fea0003800200 */
.L_x_30:
[----:B------:R-:W-:Y:S02]  /*1c70*/  UIADD3 UR7, UPT, UPT, UR6, 0x1, URZ ;  /* 0x0000000106077890 */ /* 0x000fe4000fffe0ff */
[----:B------:R-:W-:Y:S02]  /*1c80*/  ULEA UR16, UR6, UR4, 0xd ;  /* 0x0000000406107291 */ /* 0x000fe4000f8e68ff */
[----:B------:R-:W-:Y:S02]  /*1c90*/  UISETP.NE.AND UP0, UPT, UR7, 0xd, UPT ;  /* 0x0000000d0700788c */ /* 0x000fe4000bf05270 */
[----:B------:R-:W-:Y:S02]  /*1ca0*/  UIADD3 UR24, UP1, UPT, UR26, 0x80, URZ ;  /* 0x000000801a187890 */ /* 0x000fe4000ff3e0ff */
[----:B------:R-:W-:Y:S02]  /*1cb0*/  USEL UR9, URZ, 0x1, UP0 ;  /* 0x00000001ff097887 */ /* 0x000fe40008000000 */
[----:B------:R-:W-:Y:S02]  /*1cc0*/  USEL UR7, UR7, URZ, UP0 ;  /* 0x000000ff07077287 */ /* 0x000fe40008000000 */
[----:B------:R-:W-:Y:S02]  /*1cd0*/  USHF.L.U32 UR18, UR14, 0x6, URZ ;  /* 0x000000060e127899 */ /* 0x000fe400080006ff */
[----:B------:R-:W-:Y:S01]  /*1ce0*/  ULEA UR8, UR7, UR4, 0x3 ;  /* 0x0000000407087291 */ /* 0x000fe2000f8e18ff */
[----:B------:R-:W-:Y:S01]  /*1cf0*/  LOP3.LUT R12, R12, UR9, RZ, 0x3c, !PT ;  /* 0x000000090c0c7c12 */ /* 0x000fe2000f8e3cff */
[----:B------:R-:W-:Y:S02]  /*1d00*/  UIADD3 UR16, UPT, UPT, UR16, 0x7280, URZ ;  /* 0x0000728010107890 */ /* 0x000fe4000fffe0ff */
[----:B------:R-:W-:Y:S01]  /*1d10*/  UIADD3.X UR25, UPT, UPT, URZ, UR27, URZ, UP1, !UPT ;  /* 0x0000001bff197290 */ /* 0x000fe20008ffe4ff */
[----:B-1----:R-:W-:Y:S01]  /*1d20*/  SHF.L.U32 R0, R12, 0x1f, RZ ;  /* 0x0000001f0c007819 */ /* 0x002fe200000006ff */
[----:B------:R-:W-:Y:S02]  /*1d30*/  UIADD3 UR22, UP0, UPT, UR26, 0x180, URZ ;  /* 0x000001801a167890 */ /* 0x000fe4000ff1e0ff */
[----:B------:R-:W-:Y:S01]  /*1d40*/  UIADD3 UR14, UPT, UPT, UR14, 0x1, URZ ;  /* 0x000000010e0e7890 */ /* 0x000fe2000fffe0ff */
[----:B------:R3:W4:Y:S01]  /*1d50*/  SYNCS.PHASECHK.TRANS64.TRYWAIT P0, [UR8+0x68], R0 ;  /* 0x00006800ff0075a7 */ /* 0x0007220008001108 */
[----:B------:R-:W-:Y:S01]  /*1d60*/  UIMAD UR8, UR6, 0x1c00, UR4 ;  /* 0x00001c00060878a4 */ /* 0x000fe2000f8e0204 */
[----:B------:R-:W-:Y:S01]  /*1d70*/  UMOV UR28, 0x0 ;  /* 0x00000000001c7882 */ /* 0x000fe20000000000 */
[----:B------:R-:W-:Y:S01]  /*1d80*/  UMOV UR29, 0x10000000 ;  /* 0x10000000001d7882 */ /* 0x000fe20000000000 */
[----:B------:R-:W-:Y:S01]  /*1d90*/  UMOV UR19, UR35 ;  /* 0x0000002300137c82 */ /* 0x000fe20008000000 */
[----:B------:R-:W-:Y:S01]  /*1da0*/  UMOV UR20, UR36 ;  /* 0x0000002400147c82 */ /* 0x000fe20008000000 */
[----:B------:R-:W-:Y:S01]  /*1db0*/  UIADD3 UR8, UPT, UPT, UR8, 0x21280, URZ ;  /* 0x0002128008087890 */ /* 0x000fe2000fffe0ff */
[----:B------:R3:W-:Y:S01]  /*1dc0*/  UTMALDG.3D [UR16], [UR24], desc[UR28] ;  /* 0x00001c10180075b4 */ /* 0x0007e20008011000 */
[----:B------:R-:W-:Y:S01]  /*1dd0*/  UIADD3.X UR23, UPT, UPT, URZ, UR27, URZ, UP0, !UPT ;  /* 0x0000001bff177290 */ /* 0x000fe200087fe4ff */
[----:B------:R-:W-:Y:S01]  /*1de0*/  UMOV UR12, UR36 ;  /* 0x00000024000c7c82 */ /* 0x000fe20008000000 */
[----:B------:R-:W-:Y:S01]  /*1df0*/  UMOV UR9, UR17 ;  /* 0x0000001100097c82 */ /* 0x000fe20008000000 */
[----:B------:R-:W-:Y:S01]  /*1e00*/  UMOV UR10, UR18 ;  /* 0x00000012000a7c82 */ /* 0x000fe20008000000 */
[----:B------:R-:W-:Y:S01]  /*1e10*/  UISETP.NE.AND UP0, UPT, UR14, UR13, UPT ;  /* 0x0000000d0e00728c */ /* 0x000fe2000bf05270 */
[----:B------:R-:W-:Y:S04]  /*1e20*/  UMOV UR6, UR7 ;  /* 0x0000000700067c82 */ /* 0x000fe80008000000 */
[----:B------:R3:W-:Y:S04]  /*1e30*/  UTMALDG.3D [UR8], [UR22], desc[UR28] ;  /* 0x00001c08160075b4 */ /* 0x0007e80008011000 */
[----:B------:R-:W-:Y:S05]  /*1e40*/  BRA.U UP0, `(.L_x_32) ;  /* 0xfffffffd005c7547 */ /* 0x000fea000b83ffff */
.L_x_27:
[C---:B------:R-:W-:Y:S01]  /*1e50*/  LEA R3, R11.reuse, UR4, 0x3 ;  /* 0x000000040b037c11 */ /* 0x040fe2000f8e18ff */
[----:B------:R-:W-:Y:S01]  /*1e60*/  NOP ;  /* 0x0000000000007918 */ /* 0x000fe20000000000 */
[----:B-1-3--:R-:W-:Y:S02]  /*1e70*/  SHF.L.U32 R0, R10, 0x1f, RZ ;  /* 0x0000001f0a007819 */ /* 0x00afe400000006ff */
[----:B------:R-:W-:Y:S02]  /*1e80*/  LEA R5, R11, UR4, 0x4 ;  /* 0x000000040b057c11 */ /* 0x000fe4000f8e20ff */
[----:B--2-4-:R-:W1:Y:S02]  /*1e90*/  SYNCS.PHASECHK.TRANS64.TRYWAIT P0, [R3+URZ+0xf0], R0 ;  /* 0x0000f000030075a7 */ /* 0x014e6400080011ff */
[----:B-1----:R-:W-:Y:S05]  /*1ea0*/  @!P0 BRA `(.L_x_33) ;  /* 0x0000006c00788947 */ /* 0x002fea0003800000 */
.L_x_109:
[----:B------:R-:W2:Y:S01]  /*1eb0*/  LDS.128 R4, [R5+0x180] ;  /* 0x0001800005047984 */ /* 0x000ea20000000c00 */
[----:B------:R-:W-:Y:S01]  /*1ec0*/  UISETP.GE.AND UP0, UPT, UR41, 0x1, UPT ;  /* 0x000000012900788c */ /* 0x000fe2000bf06270 */
[----:B------:R-:W-:Y:S01]  /*1ed0*/  @!PT LDS RZ, [RZ] ;  /* 0x00000000fffff984 */ /* 0x000fe20000000800 */
[----:B------:R-:W-:Y:S01]  /*1ee0*/  @!PT LDS RZ, [RZ] ;  /* 0x00000000fffff984 */ /* 0x000fe20000000800 */
[----:B------:R-:W-:Y:S01]  /*1ef0*/  @!PT LDS RZ, [RZ] ;  /* 0x00000000fffff984 */ /* 0x000fe20000000800 */
[----:B------:R-:W-:Y:S01]  /*1f00*/  @!PT LDS RZ, [RZ] ;  /* 0x00000000fffff984 */ /* 0x000fe20000000800 */
[----:B------:R3:W-:Y:S06]  /*1f10*/  MEMBAR.ALL.CTA ;  /* 0x0000000000007992 */ /* 0x0007ec0000008000 */
[----:B---3--:R-:W3:Y:S01]  /*1f20*/  FENCE.VIEW.ASYNC.S ;  /* 0x00000000000073c6 */ /* 0x008ee20000000000 */
[----:B--2---:R-:W-:-:S13]  /*1f30*/  LOP3.LUT P0, RZ, R6, 0x1, RZ, 0xc0, !PT ;  /* 0x0000000106ff7812 */ /* 0x004fda000780c0ff */
[----:B---3--:R-:W-:Y:S01]  /*1f40*/  VOTEU.ANY UP1, P0 ;  /* 0x0000000000ff7886 */ /* 0x008fe20000020100 */
[----:B------:R-:W-:-:S13]  /*1f50*/  PLOP3.LUT P0, PT, PT, PT, UP1, 0x80, 0x8 ;  /* 0x000000000008781c */ /* 0x000fda0003f0f018 */
[----:B-1----:R-:W-:Y:S02]  /*1f60*/  @P0 LOP3.LUT R0, R5, 0xffff, RZ, 0xc0, !PT ;  /* 0x0000ffff05000812 */ /* 0x002fe400078ec0ff */
[----:B------:R-:W-:Y:S02]  /*1f70*/  @P0 MOV R2, R4 ;  /* 0x0000000400020202 */ /* 0x000fe40000000f00 */
[----:B------:R-:W-:Y:S01]  /*1f80*/  @P0 R2UR UR8, R0 ;  /* 0x00000000000802ca */ /* 0x000fe200000e0000 */
[----:B------:R-:W-:Y:S01]  /*1f90*/  VIADD R0, R3, 0x100 ;  /* 0x0000010003007836 */ /* 0x000fe20000000000 */
[----:B------:R-:W-:Y:S02]  /*1fa0*/  @P0 SHF.R.U32.HI R4, RZ, 0x10, R5 ;  /* 0x00000010ff040819 */ /* 0x000fe40000011605 */
[----:B------:R-:W-:Y:S02]  /*1fb0*/  @P0 R2UR UR9, R2 ;  /* 0x00000000020902ca */ /* 0x000fe400000e0000 */
[----:B------:R-:W-:-:S02]  /*1fc0*/  PRMT R0, RZ, 0x654, R0 ;  /* 0x00000654ff007816 */ /* 0x000fc40000000000 */
[----:B------:R-:W-:Y:S02]  /*1fd0*/  @P0 R2UR UR6, R4 ;  /* 0x00000000040602ca */ /* 0x000fe400000e0000 */
[----:B------:R1:W-:Y:S03]  /*1fe0*/  SYNCS.ARRIVE.TRANS64.RED.A1T0 RZ, [R0+URZ], RZ ;  /* 0x000000ff00ff79a7 */ /* 0x0003e600081004ff */
[----:B------:R-:W-:-:S04]  /*1ff0*/  @UP1 UMOV UR30, UR8 ;  /* 0x00000008001e1c82 */ /* 0x000fc80008000000 */
[----:B------:R-:W-:-:S04]  /*2000*/  @UP1 UMOV UR31, UR9 ;  /* 0x00000009001f1c82 */ /* 0x000fc80008000000 */
[----:B------:R-:W-:Y:S01]  /*2010*/  @UP1 UMOV UR36, UR6 ;  /* 0x0000000600241c82 */ /* 0x000fe20008000000 */
[----:B------:R-:W-:Y:S05]  /*2020*/  BRA.U !UP0, `(.L_x_34) ;  /* 0x0000000108d47547 */ /* 0x000fea000b800000 */
[----:B------:R-:W2:Y:S01]  /*2030*/  LDCU.128 UR16, c[0x0][0xb10] ;  /* 0x00016200ff1077ac */ /* 0x000ea20008000c00 */
[----:B------:R-:W3:Y:S01]  /*2040*/  LDCU UR24, c[0x0][0xb20] ;  /* 0x00016400ff1877ac */ /* 0x000ee20008000800 */
[----:B------:R-:W4:Y:S01]  /*2050*/  LDCU UR20, c[0x0][0xb0c] ;  /* 0x00016180ff1477ac */ /* 0x000f220008000800 */
[----:B------:R-:W5:Y:S01]  /*2060*/  LDCU.64 UR10, c[0x0][0xb28] ;  /* 0x00016500ff0a77ac */ /* 0x000f620008000a00 */
[----:B------:R-:W-:Y:S02]  /*2070*/  UISETP.NE.AND UP3, UPT, UR41, 0x1, UPT ;  /* 0x000000012900788c */ /* 0x000fe4000bf65270 */
[----:B--2---:R-:W-:Y:S02]  /*2080*/  UIMAD.WIDE.U32 UR8, UR37, UR19, URZ ;  /* 0x00000013250872a5 */ /* 0x004fe4000f8e00ff */
[----:B------:R-:W-:Y:S02]  /*2090*/  UIMAD.WIDE.U32 UR12, UR38, UR16, URZ ;  /* 0x00000010260c72a5 */ /* 0x000fe4000f8e00ff */
[----:B------:R-:W-:-:S02]  /*20a0*/  UISETP.NE.AND UP0, UPT, UR18, 0x1, UPT ;  /* 0x000000011200788c */ /* 0x000fc4000bf05270 */
[----:B------:R-:W-:Y:S01]  /*20b0*/  UIMAD.WIDE.U32 UR22, UR30, UR19, URZ ;  /* 0x000000131e1672a5 */ /* 0x000fe2000f8e00ff */
[----:B------:R-:W-:Y:S02]  /*20c0*/  UMOV UR8, UR9 ;  /* 0x0000000900087c82 */ /* 0x000fe40008000000 */
[----:B------:R-:W-:Y:S01]  /*20d0*/  UMOV UR6, UR13 ;  /* 0x0000000d00067c82 */ /* 0x000fe20008000000 */
[----:B---3--:R-:W-:Y:S02]  /*20e0*/  USHF.R.U32.HI UR8, URZ, UR24, UR8 ;  /* 0x00000018ff087299 */ /* 0x008fe40008011608 */
[----:B----4-:R-:W-:Y:S02]  /*20f0*/  UISETP.NE.AND UP2, UPT, UR20, 0x1, UPT ;  /* 0x000000011400788c */ /* 0x010fe4000bf45270 */
[----:B------:R-:W-:Y:S02]  /*2100*/  USHF.R.U32.HI UR6, URZ, UR17, UR6 ;  /* 0x00000011ff067299 */ /* 0x000fe40008011606 */
[----:B------:R-:W-:-:S02]  /*2110*/  USEL UR8, UR37, UR8, !UP0 ;  /* 0x0000000825087287 */ /* 0x000fc4000c000000 */
[----:B------:R-:W-:Y:S02]  /*2120*/  USEL UR9, UR38, UR6, !UP2 ;  /* 0x0000000626097287 */ /* 0x000fe4000d000000 */
[----:B-----5:R-:W-:Y:S01]  /*2130*/  UIMAD.WIDE.U32 UR12, UR8, UR10, URZ ;  /* 0x0000000a080c72a5 */ /* 0x020fe2000f8e00ff */
[----:B------:R-:W-:Y:S01]  /*2140*/  UMOV UR6, UR23 ;  /* 0x0000001700067c82 */ /* 0x000fe20008000000 */
[----:B------:R-:W-:Y:S02]  /*2150*/  UIMAD.WIDE.U32 UR14, UR31, UR16, URZ ;  /* 0x000000101f0e72a5 */ /* 0x000fe4000f8e00ff */
[----:B------:R-:W-:-:S03]  /*2160*/  UIMAD.WIDE.U32 UR22, UR9, UR10, URZ ;  /* 0x0000000a091672a5 */ /* 0x000fc6000f8e00ff */
[----:B------:R-:W-:Y:S01]  /*2170*/  UMOV UR12, UR13 ;  /* 0x0000000d000c7c82 */ /* 0x000fe20008000000 */
[----:B------:R-:W-:Y:S02]  /*2180*/  USHF.R.U32.HI UR6, URZ, UR24, UR6 ;  /* 0x00000018ff067299 */ /* 0x000fe40008011606 */
[----:B------:R-:W-:Y:S01]  /*2190*/  @UP3 USHF.R.U32.HI UR8, URZ, UR11, UR12 ;  /* 0x0000000bff083299 */ /* 0x000fe2000801160c */
[----:B------:R-:W-:Y:S01]  /*21a0*/  UMOV UR14, UR15 ;  /* 0x0000000f000e7c82 */ /* 0x000fe20008000000 */
[----:B------:R-:W-:Y:S01]  /*21b0*/  UMOV UR22, UR23 ;  /* 0x0000001700167c82 */ /* 0x000fe20008000000 */
[----:B------:R-:W-:Y:S02]  /*21c0*/  USHF.R.U32.HI UR17, URZ, UR17, UR14 ;  /* 0x00000011ff117299 */ /* 0x000fe4000801160e */
[----:B------:R-:W-:Y:S02]  /*21d0*/  USEL UR6, UR30, UR6, !UP0 ;  /* 0x000000061e067287 */ /* 0x000fe4000c000000 */
[----:B------:R-:W-:-:S02]  /*21e0*/  @UP3 USHF.R.U32.HI UR9, URZ, UR11, UR22 ;  /* 0x0000000bff093299 */ /* 0x000fc40008011616 */
[----:B------:R-:W-:Y:S02]  /*21f0*/  UIMAD UR12, UR41, UR8, URZ ;  /* 0x00000008290c72a4 */ /* 0x000fe4000f8e02ff */
[----:B------:R-:W-:Y:S02]  /*2200*/  USEL UR8, UR31, UR17, !UP2 ;  /* 0x000000111f087287 */ /* 0x000fe4000d000000 */
[----:B------:R-:W-:Y:S02]  /*2210*/  UIMAD UR14, UR41, UR9, URZ ;  /* 0x00000009290e72a4 */ /* 0x000fe4000f8e02ff */
[----:B------:R-:W-:Y:S02]  /*2220*/  UISETP.GE.AND UP0, UPT, UR6, UR12, UPT ;  /* 0x0000000c0600728c */ /* 0x000fe4000bf06270 */
[----:B------:R-:W-:Y:S02]  /*2230*/  UIMAD.WIDE.U32 UR12, UR6, UR10, URZ ;  /* 0x0000000a060c72a5 */ /* 0x000fe4000f8e00ff */
[----:B------:R-:W-:-:S02]  /*2240*/  UISETP.GE.OR UP0, UPT, UR8, UR14, UP0 ;  /* 0x0000000e0800728c */ /* 0x000fc40008706670 */
        /* <DEDUP_REMOVED lines=19> */
.L_x_34:
[----:B------:R-:W2:Y:S02]  /*2380*/  LDCU UR6, c[0x0][0xb30] ;  /* 0x00016600ff0677ac */ /* 0x000ea40008000800 */
[----:B--2---:R-:W-:-:S09]  /*2390*/  UISETP.NE.AND UP0, UPT, UR6, 0x1, UPT ;  /* 0x000000010600788c */ /* 0x004fd2000bf05270 */
[----:B------:R-:W-:Y:S05]  /*23a0*/  BRA.U UP0, `(.L_x_35) ;  /* 0x0000000100447547 */ /* 0x000fea000b800000 */
[----:B------:R-:W2:Y:S01]  /*23b0*/  LDCU.128 UR12, c[0x0][0xb10] ;  /* 0x00016200ff0c77ac */ /* 0x000ea20008000c00 */
[----:B------:R-:W3:Y:S01]  /*23c0*/  LDCU UR16, c[0x0][0xb0c] ;  /* 0x00016180ff1077ac */ /* 0x000ee20008000800 */
[----:B------:R-:W4:Y:S01]  /*23d0*/  LDCU UR17, c[0x0][0xb20] ;  /* 0x00016400ff1177ac */ /* 0x000f220008000800 */
[----:B--2---:R-:W-:Y:S02]  /*23e0*/  UIMAD.WIDE.U32 UR10, UR31, UR12, URZ ;  /* 0x0000000c1f0a72a5 */ /* 0x004fe4000f8e00ff */
[----:B------:R-:W-:Y:S02]  /*23f0*/  UIMAD.WIDE.U32 UR8, UR30, UR15, URZ ;  /* 0x0000000f1e0872a5 */ /* 0x000fe4000f8e00ff */
[----:B---3--:R-:W-:Y:S02]  /*2400*/  UISETP.NE.AND UP2, UPT, UR16, 0x1, UPT ;  /* 0x000000011000788c */ /* 0x008fe4000bf45270 */
[----:B------:R-:W-:Y:S01]  /*2410*/  UISETP.NE.AND UP0, UPT, UR14, 0x1, UPT ;  /* 0x000000010e00788c */ /* 0x000fe2000bf05270 */
[----:B------:R-:W-:-:S02]  /*2420*/  UMOV UR10, UR11 ;  /* 0x0000000b000a7c82 */ /* 0x000fc40008000000 */
[----:B------:R-:W-:Y:S01]  /*2430*/  UMOV UR6, UR9 ;  /* 0x0000000900067c82 */ /* 0x000fe20008000000 */
[----:B------:R-:W-:Y:S02]  /*2440*/  USHF.R.U32.HI UR10, URZ, UR13, UR10 ;  /* 0x0000000dff0a7299 */ /* 0x000fe4000801160a */
[----:B----4-:R-:W-:Y:S02]  /*2450*/  USHF.R.U32.HI UR6, URZ, UR17, UR6 ;  /* 0x00000011ff067299 */ /* 0x010fe40008011606 */
[----:B------:R-:W-:Y:S02]  /*2460*/  USEL UR8, UR31, UR10, !UP2 ;  /* 0x0000000a1f087287 */ /* 0x000fe4000d000000 */
[----:B------:R-:W-:-:S04]  /*2470*/  USEL UR6, UR30, UR6, !UP0 ;  /* 0x000000061e067287 */ /* 0x000fc8000c000000 */
[----:B------:R-:W-:Y:S02]  /*2480*/  UIADD3 UR9, UPT, UPT, UR8, -UR6, URZ ;  /* 0x8000000608097290 */ /* 0x000fe4000fffe0ff */
[----:B------:R-:W-:Y:S02]  /*2490*/  UIADD3 UR6, UPT, UPT, -UR8, UR6, URZ ;  /* 0x0000000608067290 */ /* 0x000fe4000fffe1ff */
[----:B------:R-:W-:Y:S02]  /*24a0*/  UIMAD UR30, UR9, UR14, UR30 ;  /* 0x0000000e091e72a4 */ /* 0x000fe4000f8e021e */
[----:B------:R-:W-:-:S12]  /*24b0*/  UIMAD UR31, UR6, UR16, UR31 ;  /* 0x00000010061f72a4 */ /* 0x000fd8000f8e021f */
.L_x_35:
[----:B------:R-:W-:Y:S01]  /*24c0*/  VIADD R11, R11, 0x1 ;  /* 0x000000010b0b7836 */ /* 0x000fe20000000000 */
[----:B------:R-:W-:Y:S02]  /*24d0*/  R2UR UR8, R233 ;  /* 0x00000000e90872ca */ /* 0x000fe400000e0000 */
[----:B------:R-:W-:Y:S02]  /*24e0*/  R2UR UR6, R232 ;  /* 0x00000000e80672ca */ /* 0x000fe400000e0000 */
[C---:B------:R-:W-:Y:S02]  /*24f0*/  ISETP.NE.AND P0, PT, R11.reuse, 0x2, PT ;  /* 0x000000020b00780c */ /* 0x040fe40003f05270 */
[----:B------:R-:W-:Y:S02]  /*2500*/  PLOP3.LUT P1, PT, PT, PT, PT, 0x80, 0x8 ;  /* 0x000000000008781c */ /* 0x000fe40003f2f070 */
[----:B------:R-:W-:Y:S02]  /*2510*/  SEL R3, RZ, 0x1, P0 ;  /* 0x00000001ff037807 */ /* 0x000fe40000000000 */
[----:B------:R-:W-:-:S02]  /*2520*/  SEL R11, R11, RZ, P0 ;  /* 0x000000ff0b0b7207 */ /* 0x000fc40000000000 */
[----:B------:R-:W-:Y:S01]  /*2530*/  LOP3.LUT R10, R10, R3, RZ, 0x3c, !PT ;  /* 0x000000030a0a7212 */ /* 0x000fe200078e3cff */
[----:B------:R-:W-:Y:S02]  /*2540*/  UIADD3 UR49, UPT, UPT, UR31, UR8, URZ ;  /* 0x000000081f317290 */ /* 0x000fe4000fffe0ff */
[----:B------:R-:W-:Y:S01]  /*2550*/  UIADD3 UR50, UPT, UPT, UR30, UR6, URZ ;  /* 0x000000061e327290 */ /* 0x000fe2000fffe0ff */
[----:B------:R-:W-:Y:S11]  /*2560*/  BRA.U UP1, `(.L_x_36) ;  /* 0xfffffff101647547 */ /* 0x000ff6000b83ffff */
[----:B------:R-:W-:Y:S01]  /*2570*/  UIADD3 UR8, UPT, UPT, UR4, 0x68, URZ ;  /* 0x0000006804087890 */ /* 0x000fe2000fffe0ff */
[----:B------:R-:W-:-:S03]  /*2580*/  SHF.L.U32 R3, R12, 0x1f, RZ ;  /* 0x0000001f0c037819 */ /* 0x000fc600000006ff */
[----:B------:R-:W-:-:S09]  /*2590*/  ULEA UR4, UR7, UR8, 0x3 ;  /* 0x0000000807047291 */ /* 0x000fd2000f8e18ff */
[----:B------:R-:W2:Y:S02]  /*25a0*/  SYNCS.PHASECHK.TRANS64.TRYWAIT P0, [UR4], R3 ;  /* 0x00000003ff0075a7 */ /* 0x000ea40008001104 */
[----:B--2---:R-:W-:Y:S05]  /*25b0*/  @!P0 BRA `(.L_x_37) ;  /* 0x0000006400c88947 */ /* 0x004fea0003800000 */
.L_x_111:
[----:B------:R-:W-:-:S04]  /*25c0*/  UIADD3 UR4, UPT, UPT, UR7, 0x1, URZ ;  /* 0x0000000107047890 */ /* 0x000fc8000fffe0ff */
[----:B------:R-:W-:-:S04]  /*25d0*/  UISETP.NE.AND UP0, UPT, UR4, 0xd, UPT ;  /* 0x0000000d0400788c */ /* 0x000fc8000bf05270 */
[----:B------:R-:W-:Y:S02]  /*25e0*/  USEL UR6, URZ, 0x1, UP0 ;  /* 0x00000001ff067887 */ /* 0x000fe40008000000 */
[----:B------:R-:W-:-:S04]  /*25f0*/  USEL UR4, UR4, URZ, UP0 ;  /* 0x000000ff04047287 */ /* 0x000fc80008000000 */
[----:B------:R-:W-:Y:S01]  /*2600*/  ULEA UR5, UR4, UR8, 0x3 ;  /* 0x0000000804057291 */ /* 0x000fe2000f8e18ff */
[----:B------:R-:W-:-:S04]  /*2610*/  LOP3.LUT R2, R12, UR6, RZ, 0x3c, !PT ;  /* 0x000000060c027c12 */ /* 0x000fc8000f8e3cff */
[----:B-1----:R-:W-:-:S04]  /*2620*/  SHF.L.U32 R3, R2, 0x1f, RZ ;  /* 0x0000001f02037819 */ /* 0x002fc800000006ff */
[----:B------:R-:W1:Y:S02]  /*2630*/  SYNCS.PHASECHK.TRANS64.TRYWAIT P0, [UR5], R3 ;  /* 0x00000003ff0075a7 */ /* 0x000e640008001105 */
[----:B-1----:R-:W-:Y:S05]  /*2640*/  @!P0 BRA `(.L_x_38) ;  /* 0x0000006400bc8947 */ /* 0x002fea0003800000 */
.L_x_113:
        /* <DEDUP_REMOVED lines=9> */
.L_x_115:
        /* <DEDUP_REMOVED lines=9> */
.L_x_117:
        /* <DEDUP_REMOVED lines=9> */
.L_x_119:
        /* <DEDUP_REMOVED lines=9> */
.L_x_121:
        /* <DEDUP_REMOVED lines=9> */
.L_x_123:
        /* <DEDUP_REMOVED lines=9> */
.L_x_125:
        /* <DEDUP_REMOVED lines=9> */
.L_x_127:
        /* <DEDUP_REMOVED lines=9> */
.L_x_129:
        /* <DEDUP_REMOVED lines=9> */
.L_x_131:
        /* <DEDUP_REMOVED lines=9> */
.L_x_133:
[----:B------:R-:W-:-:S04]  /*2bf0*/  UIADD3 UR4, UPT, UPT, UR4, 0x1, URZ ;  /* 0x0000000104047890 */ /* 0x000fc8000fffe0ff */
[----:B------:R-:W-:-:S04]  /*2c00*/  UISETP.NE.AND UP0, UPT, UR4, 0xd, UPT ;  /* 0x0000000d0400788c */ /* 0x000fc8000bf05270 */
[----:B------:R-:W-:Y:S02]  /*2c10*/  USEL UR5, URZ, 0x1, UP0 ;  /* 0x00000001ff057887 */ /* 0x000fe40008000000 */
[----:B------:R-:W-:-:S04]  /*2c20*/  USEL UR4, UR4, URZ, UP0 ;  /* 0x000000ff04047287 */ /* 0x000fc80008000000 */
[----:B------:R-:W-:Y:S01]  /*2c30*/  ULEA UR4, UR4, UR8, 0x3 ;  /* 0x0000000804047291 */ /* 0x000fe2000f8e18ff */
[----:B-1----:R-:W-:-:S04]  /*2c40*/  LOP3.LUT R3, R2, UR5, RZ, 0x3c, !PT ;  /* 0x0000000502037c12 */ /* 0x002fc8000f8e3cff */
[----:B------:R-:W-:Y:S01]  /*2c50*/  SHF.L.U32 R3, R3, 0x1f, RZ ;  /* 0x0000001f03037819 */ /* 0x000fe200000006ff */
[----:B------:R-:W-:-:S07]  /*2c60*/  IMAD.U32 R0, RZ, RZ, UR4 ;  /* 0x00000004ff007e24 */ /* 0x000fce000f8e00ff */
.L_x_49:
[----:B-1----:R1:W2:Y:S02]  /*2c70*/  SYNCS.PHASECHK.TRANS64.TRYWAIT P0, [R0+URZ], R3 ;  /* 0x00000003000075a7 */ /* 0x0022a400080011ff */
[----:B--2---:R-:W-:Y:S05]  /*2c80*/  @!P0 NANOSLEEP.SYNCS 0x989680 ;  /* 0x009896800000895d */ /* 0x004fea0003900000 */
[----:B------:R-:W2:Y:S02]  /*2c90*/  @!P0 SYNCS.PHASECHK.TRANS64 P0, [R0+URZ], R3 ;  /* 0x00000003000085a7 */ /* 0x000ea400080010ff */
[----:B--2---:R-:W-:Y:S05]  /*2ca0*/  @P0 EXIT ;  /* 0x000000000000094d */ /* 0x004fea0003800000 */
[----:B------:R-:W-:Y:S05]  /*2cb0*/  BRA `(.L_x_49) ;  /* 0xfffffffc00ec7947 */ /* 0x000fea000383ffff */
.L_x_18:
[----:B------:R-:W-:-:S04]  /*2cc0*/  UISETP.NE.AND UP0, UPT, UR5, URZ, UPT ;  /* 0x000000ff0500728c */ /* 0x000fc8000bf05270 */
[----:B------:R-:W-:-:S09]  /*2cd0*/  UISETP.NE.OR UP0, UPT, UR22, 0x1, UP0 ;  /* 0x000000011600788c */ /* 0x000fd20008705670 */
[----:B------:R-:W-:Y:S05]  /*2ce0*/  BRA.U UP0, `(.L_x_50) ;  /* 0x00000005004c7547 */ /* 0x000fea000b800000 */
[----:B------:R-:W-:Y:S01]  /*2cf0*/  HFMA2 R10, -RZ, RZ, 0, 0 ;  /* 0x00000000ff0a7431 */ /* 0x000fe200000001ff */
[----:B------:R-:W-:Y:S01]  /*2d00*/  UMOV UR6, 0x400 ;  /* 0x0000040000067882 */ /* 0x000fe20000000000 */
[----:B------:R-:W-:Y:S01]  /*2d10*/  ISETP.NE.AND P2, PT, R225, RZ, PT ;  /* 0x000000ffe100720c */ /* 0x000fe20003f45270 */
[----:B------:R-:W-:Y:S01]  /*2d20*/  IMAD.MOV.U32 R11, RZ, RZ, 0x1 ;  /* 0x00000001ff0b7424 */ /* 0x000fe200078e00ff */
[----:B------:R-:W-:Y:S01]  /*2d30*/  CS2R R8, SRZ ;  /* 0x0000000000087805 */ /* 0x000fe2000001ff00 */
[----:B------:R-:W-:Y:S01]  /*2d40*/  IMAD.MOV.U32 R3, RZ, RZ, RZ ;  /* 0x000000ffff037224 */ /* 0x000fe200078e00ff */
[----:B------:R-:W-:-:S03]  /*2d50*/  ULEA UR6, UR5, UR6, 0x18 ;  /* 0x0000000605067291 */ /* 0x000fc6000f8ec0ff */
[----:B------:R-:W-:-:S09]  /*2d60*/  UMOV UR5, URZ ;  /* 0x000000ff00057c82 */ /* 0x000fd20008000000 */
.L_x_54:
[----:B------:R-:W-:Y:S02]  /*2d70*/  LEA R0, R3, UR6, 0x3 ;  /* 0x0000000603007c11 */ /* 0x000fe4000f8e18ff */
[----:B------:R-:W-:-:S03]  /*2d80*/  SHF.L.U32 R5, R8, 0x1f, RZ ;  /* 0x0000001f08057819 */ /* 0x000fc600000006ff */
[----:B------:R-:W-:Y:S01]  /*2d90*/  VIADD R4, R0, 0x160 ;  /* 0x0000016000047836 */ /* 0x000fe20000000000 */
[----:B------:R-:W2:Y:S02]  /*2da0*/  SYNCS.PHASECHK.TRANS64.TRYWAIT P0, [R0+URZ+0x150], R5 ;  /* 0x00015005000075a7 */ /* 0x000ea400080011ff */
[----:B--2---:R-:W-:Y:S05]  /*2db0*/  @!P0 BRA `(.L_x_51) ;  /* 0x0000006000e88947 */ /* 0x004fea0003800000 */
.L_x_134:
[----:B------:R-:W-:Y:S01]  /*2dc0*/  ULEA UR4, UR5, UR6, 0x3 ;  /* 0x0000000605047291 */ /* 0x000fe2000f8e18ff */
[----:B------:R-:W-:Y:S01]  /*2dd0*/  PRMT R4, RZ, 0x654, R4 ;  /* 0x00000654ff047816 */ /* 0x000fe20000000004 */
[----:B--2---:R-:W-:Y:S01]  /*2de0*/  @!P2 IMAD.MOV.U32 R5, RZ, RZ, 0x10 ;  /* 0x00000010ff05a424 */ /* 0x004fe200078e00ff */
[----:B------:R-:W-:Y:S01]  /*2df0*/  SHF.L.U32 R7, R11, 0x1f, RZ ;  /* 0x0000001f0b077819 */ /* 0x000fe200000006ff */
[----:B------:R-:W-:Y:S01]  /*2e00*/  UIADD3 UR7, UPT, UPT, UR4, 0xf0, URZ ;  /* 0x000000f004077890 */ /* 0x000fe2000fffe0ff */
[----:B------:R2:W-:Y:S05]  /*2e10*/  SYNCS.ARRIVE.TRANS64.RED.A1T0 RZ, [R4+URZ], RZ ;  /* 0x000000ff04ff79a7 */ /* 0x0005ea00081004ff */
[----:B------:R-:W-:Y:S01]  /*2e20*/  IMAD.U32 R0, RZ, RZ, UR7 ;  /* 0x00000007ff007e24 */ /* 0x000fe2000f8e00ff */
[----:B------:R-:W3:Y:S04]  /*2e30*/  SYNCS.PHASECHK.TRANS64.TRYWAIT P0, [UR4+0x100], R7 ;  /* 0x00010007ff0075a7 */ /* 0x000ee80008001104 */
[----:B------:R-:W-:Y:S01]  /*2e40*/  PRMT R13, R225, 0x654, R0 ;  /* 0x00000654e10d7816 */ /* 0x000fe20000000000 */
[----:B--23--:R-:W-:Y:S06]  /*2e50*/  @!P0 BRA `(.L_x_52) ;  /* 0x0000006000d48947 */ /* 0x00cfec0003800000 */
.L_x_136:
[----:B------:R-:W-:Y:S01]  /*2e60*/  ULEA UR8, UR5, UR6, 0x4 ;  /* 0x0000000605087291 */ /* 0x000fe2000f8e20ff */
[----:B------:R-:W-:Y:S01]  /*2e70*/  SEL R2, R13, R2, !P2 ;  /* 0x000000020d027207 */ /* 0x000fe20005000000 */
[----:B------:R-:W-:Y:S01]  /*2e80*/  UIADD3 UR9, UPT, UPT, UR4, 0xf0, URZ ;  /* 0x000000f004097890 */ /* 0x000fe2000fffe0ff */
[----:B--2---:R-:W-:Y:S01]  /*2e90*/  LEA R0, R10, UR6, 0x3 ;  /* 0x000000060a007c11 */ /* 0x004fe2000f8e18ff */
[----:B------:R-:W-:Y:S01]  /*2ea0*/  UIADD3 UR8, UPT, UPT, UR8, 0x180, URZ ;  /* 0x0000018008087890 */ /* 0x000fe2000fffe0ff */
[----:B------:R2:W-:Y:S01]  /*2eb0*/  @!P2 SYNCS.ARRIVE.TRANS64.RED RZ, [R2+URZ], R5 ;  /* 0x0000000502ffa9a7 */ /* 0x0005e200080004ff */
[----:B------:R-:W-:Y:S01]  /*2ec0*/  UIADD3 UR4, UPT, UPT, UR5, 0x1, URZ ;  /* 0x0000000105047890 */ /* 0x000fe2000fffe0ff */
[----:B------:R-:W-:-:S03]  /*2ed0*/  VIADD R3, R3, 0x1 ;  /* 0x0000000103037836 */ /* 0x000fc60000000000 */
[----:B------:R-:W-:Y:S02]  /*2ee0*/  UISETP.NE.AND UP0, UPT, UR4, 0x2, UPT ;  /* 0x000000020400788c */ /* 0x000fe4000bf05270 */
[----:B------:R-:W-:Y:S01]  /*2ef0*/  ISETP.NE.AND P0, PT, R3, 0x2, PT ;  /* 0x000000020300780c */ /* 0x000fe20003f05270 */
[----:B------:R-:W-:Y:S06]  /*2f00*/  UGETNEXTWORKID.BROADCAST [UR8], [UR9] ;  /* 0x00000000080073ca */ /* 0x000fec0008000100 */
[----:B------:R-:W-:Y:S02]  /*2f10*/  USEL UR7, URZ, 0x1, UP0 ;  /* 0x00000001ff077887 */ /* 0x000fe40008000000 */
[----:B------:R-:W-:-:S04]  /*2f20*/  USEL UR5, UR4, URZ, UP0 ;  /* 0x000000ff04057287 */ /* 0x000fc80008000000 */
[----:B------:R-:W-:Y:S02]  /*2f30*/  LOP3.LUT R11, R11, UR7, RZ, 0x3c, !PT ;  /* 0x000000070b0b7c12 */ /* 0x000fe4000f8e3cff */
[----:B--2---:R-:W-:-:S04]  /*2f40*/  SHF.L.U32 R5, R9, 0x1f, RZ ;  /* 0x0000001f09057819 */ /* 0x004fc800000006ff */
[----:B------:R-:W2:Y:S02]  /*2f50*/  SYNCS.PHASECHK.TRANS64.TRYWAIT P1, [R0+URZ+0xf0], R5 ;  /* 0x0000f005000075a7 */ /* 0x000ea400080211ff */
[----:B--2---:R-:W-:Y:S05]  /*2f60*/  @!P1 BRA `(.L_x_53) ;  /* 0x0000006000a89947 */ /* 0x004fea0003800000 */
.L_x_137:
[----:B------:R-:W-:Y:S01]  /*2f70*/  LEA R4, R10, UR6, 0x4 ;  /* 0x000000060a047c11 */ /* 0x000fe2000f8e20ff */
[----:B--2---:R-:W-:Y:S01]  /*2f80*/  VIADD R0, R0, 0x100 ;  /* 0x0000010000007836 */ /* 0x004fe20000000000 */
[----:B------:R-:W-:Y:S01]  /*2f90*/  SEL R3, R3, RZ, P0 ;  /* 0x000000ff03037207 */ /* 0x000fe20000000000 */
[----:B------:R-:W-:-:S03]  /*2fa0*/  VIADD R10, R10, 0x1 ;  /* 0x000000010a0a7836 */ /* 0x000fc60000000000 */
[----:B------:R-:W2:Y:S01]  /*2fb0*/  LDS.128 R4, [R4+0x180] ;  /* 0x0001800004047984 */ /* 0x000ea20000000c00 */
[----:B------:R-:W-:Y:S02]  /*2fc0*/  PRMT R0, RZ, 0x654, R0 ;  /* 0x00000654ff007816 */ /* 0x000fe40000000000 */
[C---:B------:R-:W-:Y:S01]  /*2fd0*/  ISETP.NE.AND P1, PT, R10.reuse, 0x2, PT ;  /* 0x000000020a00780c */ /* 0x040fe20003f25270 */
[----:B------:R-:W-:Y:S01]  /*2fe0*/  @!PT LDS RZ, [RZ] ;  /* 0x00000000fffff984 */ /* 0x000fe20000000800 */
[----:B------:R-:W-:Y:S01]  /*2ff0*/  @!PT LDS RZ, [RZ] ;  /* 0x00000000fffff984 */ /* 0x000fe20000000800 */
[----:B------:R-:W-:Y:S01]  /*3000*/  @!PT LDS RZ, [RZ] ;  /* 0x00000000fffff984 */ /* 0x000fe20000000800 */
[----:B------:R-:W-:Y:S01]  /*3010*/  @!PT LDS RZ, [RZ] ;  /* 0x00000000fffff984 */ /* 0x000fe20000000800 */
[----:B------:R3:W-:Y:S06]  /*3020*/  MEMBAR.ALL.CTA ;  /* 0x0000000000007992 */ /* 0x0007ec0000008000 */
[----:B---3--:R-:W3:Y:S01]  /*3030*/  FENCE.VIEW.ASYNC.S ;  /* 0x00000000000073c6 */ /* 0x008ee20000000000 */
[----:B------:R-:W-:Y:S01]  /*3040*/  SEL R10, R10, RZ, P1 ;  /* 0x000000ff0a0a7207 */ /* 0x000fe20000800000 */
[----:B---3--:R3:W-:Y:S01]  /*3050*/  SYNCS.ARRIVE.TRANS64.RED.A1T0 RZ, [R0+URZ], RZ ;  /* 0x000000ff00ff79a7 */ /* 0x0087e200081004ff */
[----:B--2---:R-:W-:-:S02]  /*3060*/  LOP3.LUT P3, RZ, R6, 0x1, RZ, 0xc0, !PT ;  /* 0x0000000106ff7812 */ /* 0x004fc4000786c0ff */
[----:B------:R-:W-:-:S04]  /*3070*/  SEL R5, RZ, 0x1, P0 ;  /* 0x00000001ff057807 */ /* 0x000fc80000000000 */
[----:B------:R-:W-:Y:S02]  /*3080*/  LOP3.LUT R8, R8, R5, RZ, 0x3c, !PT ;  /* 0x0000000508087212 */ /* 0x000fe400078e3cff */
[----:B---3--:R-:W-:-:S04]  /*3090*/  SEL R0, RZ, 0x1, P1 ;  /* 0x00000001ff007807 */ /* 0x008fc80000800000 */
[----:B------:R-:W-:Y:S01]  /*30a0*/  LOP3.LUT R9, R9, R0, RZ, 0x3c, !PT ;  /* 0x0000000009097212 */ /* 0x000fe200078e3cff */
[----:B------:R-:W-:Y:S06]  /*30b0*/  @P3 BRA `(.L_x_54) ;  /* 0xfffffffc002c3947 */ /* 0x000fec000383ffff */
[----:B------:R-:W-:Y:S01]  /*30c0*/  ULEA UR4, UR5, UR6, 0x3 ;  /* 0x0000000605047291 */ /* 0x000fe2000f8e18ff */
[----:B------:R-:W-:-:S08]  /*30d0*/  SHF.L.U32 R3, R11, 0x1f, RZ ;  /* 0x0000001f0b037819 */ /* 0x000fd000000006ff */
[----:B------:R-:W2:Y:S02]  /*30e0*/  SYNCS.PHASECHK.TRANS64 P0, [UR4+0x100], R3 ;  /* 0x00010003ff0075a7 */ /* 0x000ea40008001004 */
[----:B--2---:R-:W-:Y:S05]  /*30f0*/  @P0 BRA `(.L_x_55) ;  /* 0x0000000000080947 */ /* 0x004fea0003800000 */
[----:B------:R-:W2:Y:S02]  /*3100*/  SYNCS.PHASECHK.TRANS64.TRYWAIT P0, [UR4+0x100], R3 ;  /* 0x00010003ff0075a7 */ /* 0x000ea40008001104 */
[----:B--2---:R-:W-:Y:S05]  /*3110*/  @!P0 BRA `(.L_x_56) ;  /* 0x0000006000508947 */ /* 0x004fea0003800000 */
.L_x_55:
[----:B------:R-:W-:-:S04]  /*3120*/  UIADD3 UR7, UPT, UPT, UR5, 0x1, URZ ;  /* 0x0000000105077890 */ /* 0x000fc8000fffe0ff */
[----:B------:R-:W-:-:S04]  /*3130*/  UISETP.NE.AND UP0, UPT, UR7, 0x2, UPT ;  /* 0x000000020700788c */ /* 0x000fc8000bf05270 */
[----:B------:R-:W-:Y:S02]  /*3140*/  USEL UR8, URZ, 0x1, UP0 ;  /* 0x00000001ff087887 */ /* 0x000fe40008000000 */
[----:B------:R-:W-:-:S04]  /*3150*/  USEL UR7, UR7, URZ, UP0 ;  /* 0x000000ff07077287 */ /* 0x000fc80008000000 */
[----:B------:R-:W-:Y:S01]  /*3160*/  ULEA UR7, UR7, UR6, 0x3 ;  /* 0x0000000607077291 */ /* 0x000fe2000f8e18ff */
[----:B--2---:R-:W-:-:S04]  /*3170*/  LOP3.LUT R3, R11, UR8, RZ, 0x3c, !PT ;  /* 0x000000080b037c12 */ /* 0x004fc8000f8e3cff */
[----:B------:R-:W-:-:S04]  /*3180*/  SHF.L.U32 R0, R3, 0x1f, RZ ;  /* 0x0000001f03007819 */ /* 0x000fc800000006ff */
[----:B------:R-:W2:Y:S02]  /*3190*/  SYNCS.PHASECHK.TRANS64 P0, [UR7+0x100], R0 ;  /* 0x00010000ff0075a7 */ /* 0x000ea40008001007 */
[----:B-12---:R-:W-:Y:S05]  /*31a0*/  @P0 EXIT ;  /* 0x000000000000094d */ /* 0x006fea0003800000 */
[----:B------:R-:W-:Y:S02]  /*31b0*/  SHF.L.U32 R3, R3, 0x1f, RZ ;  /* 0x0000001f03037819 */ /* 0x000fe400000006ff */
[----:B------:R-:W-:-:S07]  /*31c0*/  MOV R0, UR7 ;  /* 0x0000000700007c02 */ /* 0x000fce0008000f00 */
.L_x_57:
[----:B-1----:R1:W2:Y:S02]  /*31d0*/  SYNCS.PHASECHK.TRANS64.TRYWAIT P0, [R0+URZ+0x100], R3 ;  /* 0x00010003000075a7 */ /* 0x0022a400080011ff */
[----:B--2---:R-:W-:Y:S05]  /*31e0*/  @!P0 NANOSLEEP.SYNCS 0x989680 ;  /* 0x009896800000895d */ /* 0x004fea0003900000 */
[----:B------:R-:W2:Y:S02]  /*31f0*/  @!P0 SYNCS.PHASECHK.TRANS64 P0, [R0+URZ+0x100], R3 ;  /* 0x00010003000085a7 */ /* 0x000ea400080010ff */
[----:B--2---:R-:W-:Y:S05]  /*3200*/  @P0 EXIT ;  /* 0x000000000000094d */ /* 0x004fea0003800000 */
[----:B------:R-:W-:Y:S05]  /*3210*/  BRA `(.L_x_57) ;  /* 0xfffffffc00ec7947 */ /* 0x000fea000383ffff */
.L_x_50:
[----:B------:R-:W-:-:S09]  /*3220*/  UISETP.NE.AND UP0, UPT, UR22, URZ, UPT ;  /* 0x000000ff1600728c */ /* 0x000fd2000bf05270 */
[----:B------:R-:W-:Y:S05]  /*3230*/  BRA.U UP0, `(.L_x_58) ;  /* 0x0000000d007c7547 */ /* 0x000fea000b800000 */
[----:B------:R-:W-:Y:S01]  /*3240*/  UMOV UR4, 0x40 ;  /* 0x0000004000047882 */ /* 0x000fe20000000000 */
[----:B------:R-:W-:Y:S01]  /*3250*/  NOP ;  /* 0x0000000000007918 */ /* 0x000fe20000000000 */
[----:B------:R-:W-:-:S03]  /*3260*/  ULEA UR6, UR5, UR4, 0x18 ;  /* 0x0000000405067291 */ /* 0x000fc6000f8ec0ff */
[----:B------:R-:W-:Y:S02]  /*3270*/  UMOV UR4, 0x400 ;  /* 0x0000040000047882 */ /* 0x000fe40000000000 */
[----:B------:R-:W-:-:S04]  /*3280*/  ULEA UR5, UR5, UR4, 0x18 ;  /* 0x0000000405057291 */ /* 0x000fc8000f8ec0ff */
[----:B------:R-:W2:Y:S02]  /*3290*/  LDS.U8 R0, [UR6+0x1c] ;  /* 0x00001c06ff007984 */ /* 0x000ea40008000000 */
[----:B--2---:R-:W-:-:S13]  /*32a0*/  ISETP.NE.AND P0, PT, R0, RZ, PT ;  /* 0x000000ff0000720c */ /* 0x004fda0003f05270 */
[----:B------:R-:W-:Y:S05]  /*32b0*/  @P0 BRA `(.L_x_59) ;  /* 0x0000000000580947 */ /* 0x000fea0003800000 */
[----:B------:R-:W-:-:S13]  /*32c0*/  ELECT P0, URZ, PT ;  /* 0x0000000000ff782f */ /* 0x000fda0003800000 */
[----:B------:R-:W-:Y:S05]  /*32d0*/  @!P0 BRA `(.L_x_60) ;  /* 0x0000000000608947 */ /* 0x000fea0003800000 */
[----:B------:R-:W-:Y:S01]  /*32e0*/  UMOV UR4, 0x10 ;  /* 0x0000001000047882 */ /* 0x000fe20000000000 */
[----:B------:R-:W-:Y:S01]  /*32f0*/  HFMA2 R0, -RZ, RZ, 0, 5.9604644775390625e-08 ;  /* 0x00000001ff007431 */ /* 0x000fe200000001ff */
[----:B------:R-:W-:-:S03]  /*3300*/  MOV R2, 0xffff ;  /* 0x0000ffff00027802 */ /* 0x000fc60000000f00 */
[----:B------:R-:W-:Y:S04]  /*3310*/  DEPBAR.LE SB2, 0x36 ;  /* 0x0000ad800000791a */ /* 0x000fe80000000000 */
[----:B------:R-:W2:Y:S02]  /*3320*/  UTCATOMSWS.FIND_AND_SET.ALIGN UP0, UR4, UR4 ;  /* 0x00000004000475e3 */ /* 0x000ea40008000800 */
[----:B--2---:R-:W-:Y:S01]  /*3330*/  MOV R3, UR4 ;  /* 0x0000000400037c02 */ /* 0x004fe20008000f00 */
[----:B------:R-:W-:Y:S06]  /*3340*/  BRA.U UP0, `(.L_x_61) ;  /* 0x0000000100187547 */ /* 0x000fec000b800000 */
.L_x_62:
[----:B------:R-:W-:Y:S05]  /*3350*/  NANOSLEEP 0x64 ;  /* 0x000000640000795d */ /* 0x000fea0003800000 */
[----:B------:R-:W-:-:S05]  /*3360*/  UMOV UR4, 0x10 ;  /* 0x0000001000047882 */ /* 0x000fca0000000000 */
[----:B------:R-:W-:Y:S04]  /*3370*/  DEPBAR.LE SB2, 0x36 ;  /* 0x0000ad800000791a */ /* 0x000fe80000000000 */
[----:B------:R-:W2:Y:S02]  /*3380*/  UTCATOMSWS.FIND_AND_SET.ALIGN UP0, UR4, UR4 ;  /* 0x00000004000475e3 */ /* 0x000ea40008000800 */
[----:B--2---:R-:W-:Y:S01]  /*3390*/  MOV R3, UR4 ;  /* 0x0000000400037c02 */ /* 0x004fe20008000f00 */
[----:B------:R-:W-:Y:S05]  /*33a0*/  BRA.U !UP0, `(.L_x_62) ;  /* 0xfffffffd08e87547 */ /* 0x000fea000b83ffff */
.L_x_61:
[-C--:B------:R-:W-:Y:S02]  /*33b0*/  SHF.L.U32 R2, R2, R3.reuse, RZ ;  /* 0x0000000302027219 */ /* 0x080fe400000006ff */
[----:B------:R-:W-:Y:S01]  /*33c0*/  SHF.L.U32 R0, R0, R3, RZ ;  /* 0x0000000300007219 */ /* 0x000fe200000006ff */
[----:B------:R-:W-:Y:S02]  /*33d0*/  IMAD.SHL.U32 R3, R3, 0x20, RZ ;  /* 0x0000002003037824 */ /* 0x000fe400078e00ff */
[----:B------:R2:W-:Y:S04]  /*33e0*/  ATOMS.OR RZ, [UR6+0x14], R2 ;  /* 0x00001402ffff798c */ /* 0x0005e8000b000006 */
[----:B------:R2:W-:Y:S04]  /*33f0*/  ATOMS.OR RZ, [UR6+0x18], R0 ;  /* 0x00001800ffff798c */ /* 0x0005e8000b000006 */
[----:B------:R2:W-:Y:S01]  /*3400*/  STS [UR5+0x1a0], R3 ;  /* 0x0001a003ff007988 */ /* 0x0005e20008000805 */
[----:B------:R-:W-:Y:S05]  /*3410*/  BRA `(.L_x_60) ;  /* 0x0000000000107947 */ /* 0x000fea0003800000 */
.L_x_59:
[----:B------:R-:W-:Y:S02]  /*3420*/  MOV R0, 0xffffffff ;  /* 0xffffffff00007802 */ /* 0x000fe40000000f00 */
[----:B------:R-:W-:-:S03]  /*3430*/  MOV R2, 0x3460 ;  /* 0x0000346000027802 */ /* 0x000fc60000000f00 */
[----:B------:R2:W-:Y:S04]  /*3440*/  STS [UR5+0x1a0], R0 ;  /* 0x0001a000ff007988 */ /* 0x0005e80008000805 */
[----:B-12---:R-:W-:Y:S05]  /*3450*/  CALL.REL.NOINC `($__internal_1_$__cuda_sm10x_tcgen05_guardrail_trap_phase_invalid_during_alloc) ;  /* 0x0000006000d47944 */ /* 0x006fea0003c00000 */
.L_x_60:
[----:B------:R-:W-:Y:S05]  /*3460*/  WARPSYNC.ALL ;  /* 0x0000000000007948 */ /* 0x000fea0003800000 */
[----:B------:R-:W3:Y:S01]  /*3470*/  S2UR UR4, SR_CgaCtaId ;  /* 0x00000000000479c3 */ /* 0x000ee20000008800 */
[----:B------:R-:W-:Y:S01]  /*3480*/  UMOV UR18, 0x400 ;  /* 0x0000040000127882 */ /* 0x000fe20000000000 */
[----:B------:R-:W-:-:S06]  /*3490*/  NOP ;  /* 0x0000000000007918 */ /* 0x000fcc0000000000 */
[----:B------:R-:W-:Y:S06]  /*34a0*/  BAR.ARV 0x6, 0xa0 ;  /* 0x0182800000007b1d */ /* 0x000fec0000002000 */
[----:B------:R-:W4:Y:S01]  /*34b0*/  LDCU UR5, c[0x0][0x38c] ;  /* 0x00007180ff0577ac */ /* 0x000f220008000800 */
[----:B------:R-:W-:Y:S01]  /*34c0*/  IMAD.MOV.U32 R11, RZ, RZ, 0x1 ;  /* 0x00000001ff0b7424 */ /* 0x000fe200078e00ff */
[----:B------:R-:W-:Y:S01]  /*34d0*/  CS2R R8, SRZ ;  /* 0x0000000000087805 */ /* 0x000fe2000001ff00 */
[----:B------:R-:W-:Y:S01]  /*34e0*/  IMAD.MOV.U32 R10, RZ, RZ, RZ ;  /* 0x000000ffff0a7224 */ /* 0x000fe200078e00ff */
[----:B------:R-:W5:Y:S01]  /*34f0*/  LDCU UR7, c[0x0][0x38c] ;  /* 0x00007180ff0777ac */ /* 0x000f620008000800 */
[----:B------:R-:W-:Y:S01]  /*3500*/  UMOV UR22, URZ ;  /* 0x000000ff00167c82 */ /* 0x000fe20008000000 */
[----:B------:R-:W-:Y:S01]  /*3510*/  UMOV UR14, URZ ;  /* 0x000000ff000e7c82 */ /* 0x000fe20008000000 */
[----:B---3--:R-:W-:Y:S01]  /*3520*/  ULEA UR18, UR4, UR18, 0x18 ;  /* 0x0000001204127291 */ /* 0x008fe2000f8ec0ff */
[----:B------:R-:W-:Y:S01]  /*3530*/  UMOV UR26, 0x0 ;  /* 0x00000000001a7882 */ /* 0x000fe20000000000 */
[----:B------:R-:W-:-:S02]  /*3540*/  UMOV UR27, 0x81c0010 ;  /* 0x081c0010001b7882 */ /* 0x000fc40000000000 */
[----:B------:R-:W-:Y:S01]  /*3550*/  UIADD3 UR6, UPT, UPT, UR18, 0x21280, URZ ;  /* 0x0002128012067890 */ /* 0x000fe2000fffe0ff */
[----:B------:R-:W-:Y:S01]  /*3560*/  UMOV UR24, 0x0 ;  /* 0x0000000000187882 */ /* 0x000fe20000000000 */
[----:B------:R-:W-:Y:S01]  /*3570*/  UMOV UR25, 0x81c0010 ;  /* 0x081c001000197882 */ /* 0x000fe20000000000 */
[----:B----4-:R-:W-:Y:S02]  /*3580*/  UIADD3 UR5, UPT, UPT, UR5, 0x3f, URZ ;  /* 0x0000003f05057890 */ /* 0x010fe4000fffe0ff */
[----:B--2---:R-:W2:Y:S02]  /*3590*/  LDS R0, [UR18+0x1a0] ;  /* 0x0001a012ff007984 */ /* 0x004ea40008000800 */
[----:B------:R-:W-:Y:S02]  /*35a0*/  USHF.R.S32.HI UR4, URZ, 0x1f, UR5 ;  /* 0x0000001fff047899 */ /* 0x000fe40008011405 */
[----:B-----5:R-:W-:Y:S02]  /*35b0*/  UISETP.GE.AND UP4, UPT, UR7, 0x1, UPT ;  /* 0x000000010700788c */ /* 0x020fe4000bf86270 */
[----:B------:R-:W-:-:S02]  /*35c0*/  ULEA.HI UR4, UR4, UR5, URZ, 0x6 ;  /* 0x0000000504047291 */ /* 0x000fc4000f8f30ff */
[----:B------:R-:W-:Y:S02]  /*35d0*/  UIADD3 UR5, UPT, UPT, UR18, 0x7280, URZ ;  /* 0x0000728012057890 */ /* 0x000fe4000fffe0ff */
[----:B------:R-:W-:Y:S02]  /*35e0*/  USHF.R.S32.HI UR23, URZ, 0x6, UR4 ;  /* 0x00000006ff177899 */ /* 0x000fe40008011404 */
[----:B------:R-:W-:Y:S02]  /*35f0*/  USHF.R.U32.HI UR5, URZ, 0x4, UR5 ;  /* 0x00000004ff057899 */ /* 0x000fe40008011605 */
[----:B------:R-:W-:Y:S02]  /*3600*/  USHF.R.U32.HI UR4, URZ, 0x4, UR6 ;  /* 0x00000004ff047899 */ /* 0x000fe40008011606 */
[----:B------:R-:W-:Y:S02]  /*3610*/  UISETP.LT.AND UP0, UPT, UR23, 0x1, UPT ;  /* 0x000000011700788c */ /* 0x000fe4000bf01270 */
[----:B------:R-:W-:-:S02]  /*3620*/  ULOP3.LUT UR5, UR5, 0x3fff, URZ, 0xc0, !UPT ;  /* 0x00003fff05057892 */ /* 0x000fc4000f8ec0ff */
[----:B------:R-:W-:Y:S02]  /*3630*/  ULOP3.LUT UR4, UR4, 0x3fff, URZ, 0xc0, !UPT ;  /* 0x00003fff04047892 */ /* 0x000fe4000f8ec0ff */
[----:B------:R-:W-:Y:S02]  /*3640*/  USEL UR28, UR23, 0x1, !UP0 ;  /* 0x00000001171c7887 */ /* 0x000fe4000c000000 */
[----:B------:R-:W-:Y:S02]  /*3650*/  ULOP3.LUT UR20, UR5, 0x10000, URZ, 0xfc, !UPT ;  /* 0x0001000005147892 */ /* 0x000fe4000f8efcff */
[----:B------:R-:W-:Y:S02]  /*3660*/  ULOP3.LUT UR4, UR4, 0x10000, URZ, 0xfc, !UPT ;  /* 0x0001000004047892 */ /* 0x000fe4000f8efcff */
[----:B------:R-:W-:Y:S01]  /*3670*/  UIADD3 UR28, UPT, UPT, -UR28, URZ, URZ ;  /* 0x000000ff1c1c7290 */ /* 0x000fe2000fffe1ff */
[----:B--2---:R-:W-:-:S15]  /*3680*/  R2UR UR29, R0 ;  /* 0x00000000001d72ca */ /* 0x004fde00000e0000 */
.L_x_69:
[----:B------:R-:W-:Y:S02]  /*3690*/  LEA R0, R10, UR18, 0x3 ;  /* 0x000000120a007c11 */ /* 0x000fe4000f8e18ff */
[----:B------:R-:W-:Y:S02]  /*36a0*/  SHF.L.U32 R5, R9, 0x1f, RZ ;  /* 0x0000001f09057819 */ /* 0x000fe400000006ff */
[----:B------:R-:W-:Y:S01]  /*36b0*/  PLOP3.LUT P0, PT, PT, PT, UP4, 0x80, 0x8 ;  /* 0x000000000008781c */ /* 0x000fe20003f0f048 */
[----:B------:R-:W-:Y:S01]  /*36c0*/  VIADD R3, R0, 0x100 ;  /* 0x0000010000037836 */ /* 0x000fe20000000000 */
[----:B--2---:R-:W2:Y:S02]  /*36d0*/  SYNCS.PHASECHK.TRANS64.TRYWAIT P1, [R0+URZ+0xf0], R5 ;  /* 0x0000f005000075a7 */ /* 0x004ea400080211ff */
[----:B--2-4-:R-:W-:Y:S09]  /*36e0*/  @!P1 BRA `(.L_x_63) ;  /* 0x0000005800f49947 */ /* 0x014ff20003800000 */
.L_x_139:
[----:B------:R-:W-:Y:S01]  /*36f0*/  LEA R4, R10, UR18, 0x4 ;  /* 0x000000120a047c11 */ /* 0x000fe2000f8e20ff */
[----:B------:R-:W-:Y:S01]  /*3700*/  @UP4 ULEA UR5, UR14, UR18, 0x3 ;  /* 0x000000120e054291 */ /* 0x000fe2000f8e18ff */
[----:B------:R-:W-:Y:S01]  /*3710*/  PLOP3.LUT P2, PT, PT, PT, PT, 0x80, 0x8 ;  /* 0x000000000008781c */ /* 0x000fe20003f4f070 */
[----:B------:R-:W-:Y:S01]  /*3720*/  ULEA UR21, UR22, UR18, 0x3 ;  /* 0x0000001216157291 */ /* 0x000fe2000f8e18ff */
[----:B------:R-:W-:Y:S01]  /*3730*/  PRMT R3, RZ, 0x654, R3 ;  /* 0x00000654ff037816 */ /* 0x000fe20000000003 */
[----:B------:R-:W-:Y:S01]  /*3740*/  UIMAD UR19, UR22, 0x70, UR29 ;  /* 0x00000070161378a4 */ /* 0x000fe2000f8e021d */
[----:B--2---:R-:W2:Y:S01]  /*3750*/  LDS.128 R4, [R4+0x180] ;  /* 0x0001800004047984 */ /* 0x004ea20000000c00 */
[----:B------:R-:W-:Y:S02]  /*3760*/  @P0 SHF.L.U32 R2, R8, 0x1f, RZ ;  /* 0x0000001f08020819 */ /* 0x000fe400000006ff */
[----:B------:R-:W-:Y:S01]  /*3770*/  SHF.L.U32 R0, R11, 0x1f, RZ ;  /* 0x0000001f0b007819 */ /* 0x000fe200000006ff */
[----:B------:R-:W-:Y:S01]  /*3780*/  @!PT LDS RZ, [RZ] ;  /* 0x00000000fffff984 */ /* 0x000fe20000000800 */
[----:B------:R-:W-:Y:S01]  /*3790*/  @!PT LDS RZ, [RZ] ;  /* 0x00000000fffff984 */ /* 0x000fe20000000800 */
[----:B------:R-:W-:Y:S01]  /*37a0*/  @!PT LDS RZ, [RZ] ;  /* 0x00000000fffff984 */ /* 0x000fe20000000800 */
[----:B------:R-:W-:Y:S01]  /*37b0*/  @!PT LDS RZ, [RZ] ;  /* 0x00000000fffff984 */ /* 0x000fe20000000800 */
[----:B------:R3:W-:Y:S06]  /*37c0*/  MEMBAR.ALL.CTA ;  /* 0x0000000000007992 */ /* 0x0007ec0000008000 */
[----:B---3--:R-:W3:Y:S02]  /*37d0*/  FENCE.VIEW.ASYNC.S ;  /* 0x00000000000073c6 */ /* 0x008ee40000000000 */
[----:B---3--:R3:W-:Y:S01]  /*37e0*/  SYNCS.ARRIVE.TRANS64.RED.A1T0 RZ, [R3+URZ], RZ ;  /* 0x000000ff03ff79a7 */ /* 0x0087e200081004ff */
[----:B------:R3:W4:Y:S01]  /*37f0*/  @P0 SYNCS.PHASECHK.TRANS64.TRYWAIT P2, [UR5], R2 ;  /* 0x00000002ff0005a7 */ /* 0x0007220008041105 */
[----:B--2---:R-:W-:Y:S01]  /*3800*/  LOP3.LUT P1, RZ, R6, 0x1, RZ, 0xc0, !PT ;  /* 0x0000000106ff7812 */ /* 0x004fe2000782c0ff */
[----:B------:R-:W2:Y:S02]  /*3810*/  SYNCS.PHASECHK.TRANS64.TRYWAIT P0, [UR21+0x130], R0 ;  /* 0x00013000ff0075a7 */ /* 0x000ea40008001115 */
[----:B--234-:R-:W-:Y:S10]  /*3820*/  @!P0 BRA `(.L_x_64) ;  /* 0x0000005800b88947 */ /* 0x01cff40003800000 */
.L_x_141:
[----:B------:R-:W-:Y:S01]  /*3830*/  IADD3 R10, PT, PT, R10, 0x1, RZ ;  /* 0x000000010a0a7810 */ /* 0x000fe20007ffe0ff */
[----:B------:R-:W-:Y:S06]  /*3840*/  BRA.U !UP4, `(.L_x_65) ;  /* 0x000000010c987547 */ /* 0x000fec000b800000 */
[----:B------:R-:W-:Y:S01]  /*3850*/  UPLOP3.LUT UP2, UPT, UPT, UPT, UPT, 0x40, 0x4 ;  /* 0x000000000004789c */ /* 0x000fe20003f4e870 */
[----:B------:R-:W-:Y:S01]  /*3860*/  UMOV UR16, UR28 ;  /* 0x0000001c00107c82 */ /* 0x000fe20008000000 */
[----:B------:R-:W-:Y:S01]  /*3870*/  UMOV UR15, UR23 ;  /* 0x00000017000f7c82 */ /* 0x000fe20008000000 */
[----:B------:R-:W-:-:S08]  /*3880*/  UMOV UR5, UR14 ;  /* 0x0000000e00057c82 */ /* 0x000fd00008000000 */
.L_x_68:
[----:B------:R-:W-:Y:S02]  /*3890*/  UIADD3 UR16, UPT, UPT, UR16, 0x1, URZ ;  /* 0x0000000110107890 */ /* 0x000fe4000fffe0ff */
[----:B---3--:R-:W-:Y:S02]  /*38a0*/  ULEA UR7, UR5, UR18, 0x3 ;  /* 0x0000001205077291 */ /* 0x008fe4000f8e18ff */
[----:B------:R-:W-:Y:S01]  /*38b0*/  UISETP.NE.AND UP3, UPT, UR16, URZ, UPT ;  /* 0x000000ff1000728c */ /* 0x000fe2000bf65270 */
[----:B----4-:R-:W-:Y:S10]  /*38c0*/  @P2 BRA `(.L_x_66) ;  /* 0x00000000000c2947 */ /* 0x010ff40003800000 */
[----:B--2---:R-:W-:Y:S04]  /*38d0*/  SHF.L.U32 R3, R8, 0x1f, RZ ;  /* 0x0000001f08037819 */ /* 0x004fe800000006ff */
[----:B------:R-:W2:Y:S02]  /*38e0*/  SYNCS.PHASECHK.TRANS64.TRYWAIT P0, [UR7], R3 ;  /* 0x00000003ff0075a7 */ /* 0x000ea40008001107 */
[----:B--2---:R-:W-:Y:S05]  /*38f0*/  @!P0 BRA `(.L_x_67) ;  /* 0x00000058009c8947 */ /* 0x004fea0003800000 */
.L_x_66:
[----:B------:R-:W-:Y:S01]  /*3900*/  UISETP.NE.AND UP0, UPT, UR15, 0x1, UPT ;  /* 0x000000010f00788c */ /* 0x000fe2000bf05270 */
[----:B------:R-:W-:Y:S01]  /*3910*/  PLOP3.LUT P2, PT, PT, PT, PT, 0x80, 0x8 ;  /* 0x000000000008781c */ /* 0x000fe20003f4f070 */
[----:B------:R-:W-:Y:S02]  /*3920*/  UIADD3 UR6, UPT, UPT, UR5, 0x1, URZ ;  /* 0x0000000105067890 */ /* 0x000fe4000fffe0ff */
[----:B------:R-:W-:Y:S02]  /*3930*/  UIADD3 UR17, UPT, UPT, UR7, 0x68, URZ ;  /* 0x0000006807117890 */ /* 0x000fe4000fffe0ff */
[----:B------:R-:W-:Y:S01]  /*3940*/  UISETP.NE.AND UP1, UPT, UR6, 0xd, UPT ;  /* 0x0000000d0600788c */ /* 0x000fe2000bf25270 */
[----:B------:R-:W-:Y:S01]  /*3950*/  PLOP3.LUT P0, PT, PT, PT, UP0, 0x80, 0x8 ;  /* 0x000000000008781c */ /* 0x000fe20003f0f008 */
[----:B------:R-:W-:Y:S02]  /*3960*/  UIADD3 UR15, UPT, UPT, UR15, -0x1, URZ ;  /* 0xffffffff0f0f7890 */ /* 0x000fe4000fffe0ff */
[----:B------:R-:W-:Y:S02]  /*3970*/  USEL UR8, URZ, 0x1, UP1 ;  /* 0x00000001ff087887 */ /* 0x000fe40008800000 */
[----:B------:R-:W-:Y:S01]  /*3980*/  USEL UR14, UR6, URZ, UP1 ;  /* 0x000000ff060e7287 */ /* 0x000fe20008800000 */
[----:B------:R-:W-:Y:S01]  /*3990*/  UMOV UR7, 0x80004020 ;  /* 0x8000402000077882 */ /* 0x000fe20000000000 */
[----:B------:R-:W-:Y:S02]  /*39a0*/  UMOV UR9, 0x80004020 ;  /* 0x8000402000097882 */ /* 0x000fe40000000000 */
[----:B------:R-:W-:Y:S01]  /*39b0*/  @UP0 ULEA UR6, UR14, UR18, 0x3 ;  /* 0x000000120e060291 */ /* 0x000fe2000f8e18ff */
[----:B------:R-:W-:Y:S01]  /*39c0*/  LOP3.LUT R8, R8, UR8, RZ, 0x3c, !PT ;  /* 0x0000000808087c12 */ /* 0x000fe2000f8e3cff */
[----:B------:R-:W-:Y:S01]  /*39d0*/  ULEA UR8, UR5, UR20, 0x9 ;  /* 0x0000001405087291 */ /* 0x000fe2000f8e48ff */
[----:B------:R-:W-:Y:S02]  /*39e0*/  UMOV UR13, 0x80004020 ;  /* 0x80004020000d7882 */ /* 0x000fe40000000000 */
[----:B--2---:R-:W-:Y:S01]  /*39f0*/  @P0 SHF.L.U32 R0, R8, 0x1f, RZ ;  /* 0x0000001f08000819 */ /* 0x004fe200000006ff */
[----:B------:R-:W-:Y:S01]  /*3a00*/  UIADD3 UR10, UPT, UPT, UR8, 0x2, URZ ;  /* 0x00000002080a7890 */ /* 0x000fe2000fffe0ff */
[----:B------:R-:W-:Y:S02]  /*3a10*/  UMOV UR11, 0x80004020 ;  /* 0x80004020000b7882 */ /* 0x000fe40000000000 */
[----:B------:R3:W4:Y:S01]  /*3a20*/  @P0 SYNCS.PHASECHK.TRANS64.TRYWAIT P2, [UR6], R0 ;  /* 0x00000000ff0005a7 */ /* 0x0007220008041106 */
[----:B------:R-:W-:Y:S03]  /*3a30*/  UIMAD UR6, UR5, 0x1c0, UR4 ;  /* 0x000001c0050678a4 */ /* 0x000fe6000f8e0204 */
[----:B------:R-:W-:Y:S01]  /*3a40*/  UMOV UR5, UR14 ;  /* 0x0000000e00057c82 */ /* 0x000fe20008000000 */
[----:B------:R-:W-:Y:S05]  /*3a50*/  UIADD3 UR12, UPT, UPT, UR6, 0x2, URZ ;  /* 0x00000002060c7890 */ /* 0x000fea000fffe0ff */
[----:B------:R3:W-:Y:S01]  /*3a60*/  UTCQMMA gdesc[UR8], gdesc[UR6], tmem[UR19], tmem[UR26], idesc[UR27], UP2 ;  /* 0x00ff1a06080075ea */ /* 0x0007e20009000313 */
[----:B------:R-:W-:Y:S03]  /*3a70*/  UPLOP3.LUT UP2, UPT, UPT, UPT, UPT, 0x80, 0x8 ;  /* 0x000000000008789c */ /* 0x000fe60003f4f070 */
[----:B------:R3:W-:Y:S01]  /*3a80*/  UTCQMMA gdesc[UR10], gdesc[UR12], tmem[UR19], tmem[UR24], idesc[UR25], UPT ;  /* 0x00ff180c0a0075ea */ /* 0x0007e2000b800313 */
[----:B------:R3:W-:Y:S01]  /*3a90*/  UTCBAR [UR17], URZ ;  /* 0x000000ff110073e9 */ /* 0x0007e200080000ff */
[----:B------:R-:W-:Y:S06]  /*3aa0*/  BRA.U UP3, `(.L_x_68) ;  /* 0xfffffffd03787547 */ /* 0x000fec000b83ffff */
.L_x_65:
[----:B------:R-:W-:Y:S01]  /*3ab0*/  UIADD3 UR5, UPT, UPT, UR22, 0x1, URZ ;  /* 0x0000000116057890 */ /* 0x000fe2000fffe0ff */
[C---:B------:R-:W-:Y:S01]  /*3ac0*/  ISETP.NE.AND P0, PT, R10.reuse, 0x2, PT ;  /* 0x000000020a00780c */ /* 0x040fe20003f05270 */
[----:B---3--:R-:W-:Y:S02]  /*3ad0*/  UIADD3 UR6, UPT, UPT, UR21, 0x110, URZ ;  /* 0x0000011015067890 */ /* 0x008fe4000fffe0ff */
[----:B------:R-:W-:Y:S01]  /*3ae0*/  UISETP.NE.AND UP0, UPT, UR5, 0x4, UPT ;  /* 0x000000040500788c */ /* 0x000fe2000bf05270 */
[----:B--2---:R-:W-:Y:S02]  /*3af0*/  SEL R0, RZ, 0x1, P0 ;  /* 0x00000001ff007807 */ /* 0x004fe40000000000 */
[----:B------:R-:W-:Y:S01]  /*3b00*/  SEL R10, R10, RZ, P0 ;  /* 0x000000ff0a0a7207 */ /* 0x000fe20000000000 */
[----:B------:R-:W-:Y:S01]  /*3b10*/  USEL UR7, URZ, 0x1, UP0 ;  /* 0x00000001ff077887 */ /* 0x000fe20008000000 */
[----:B------:R-:W-:Y:S01]  /*3b20*/  LOP3.LUT R9, R9, R0, RZ, 0x3c, !PT ;  /* 0x0000000009097212 */ /* 0x000fe200078e3cff */
[----:B------:R-:W-:Y:S01]  /*3b30*/  USEL UR22, UR5, URZ, UP0 ;  /* 0x000000ff05167287 */ /* 0x000fe20008000000 */
[----:B------:R2:W-:Y:S03]  /*3b40*/  UTCBAR [UR6], URZ ;  /* 0x000000ff060073e9 */ /* 0x0005e600080000ff */
[----:B------:R-:W-:Y:S01]  /*3b50*/  LOP3.LUT R11, R11, UR7, RZ, 0x3c, !PT ;  /* 0x000000070b0b7c12 */ /* 0x000fe2000f8e3cff */
[----:B------:R-:W-:Y:S07]  /*3b60*/  @P1 BRA `(.L_x_69) ;  /* 0xfffffff800c81947 */ /* 0x000fee000383ffff */
[----:B------:R-:W3:Y:S01]  /*3b70*/  S2UR UR8, SR_CgaCtaId ;  /* 0x00000000000879c3 */ /* 0x000ee20000008800 */
[----:B------:R-:W-:Y:S01]  /*3b80*/  ELECT P0, URZ, PT ;  /* 0x0000000000ff782f */ /* 0x000fe20003800000 */
[----:B------:R-:W-:Y:S01]  /*3b90*/  IMAD.MOV.U32 R0, RZ, RZ, 0x1 ;  /* 0x00000001ff007424 */ /* 0x000fe200078e00ff */
[----:B------:R-:W-:Y:S01]  /*3ba0*/  UIADD3 UR18, UPT, UPT, UR18, 0x130, URZ ;  /* 0x0000013012127890 */ /* 0x000fe2000fffe0ff */
[----:B------:R-:W-:Y:S01]  /*3bb0*/  SHF.L.U32 R3, R11, 0x1f, RZ ;  /* 0x0000001f0b037819 */ /* 0x000fe200000006ff */
[----:B------:R-:W-:-:S03]  /*3bc0*/  UMOV UR4, 0x40 ;  /* 0x0000004000047882 */ /* 0x000fc60000000000 */
[----:B------:R-:W-:Y:S01]  /*3bd0*/  UVIRTCOUNT.DEALLOC.SMPOOL 0x80 ;  /* 0x000000800000784c */ /* 0x000fe20000000000 */
[----:B---3--:R-:W-:Y:S02]  /*3be0*/  ULEA UR8, UR8, UR4, 0x18 ;  /* 0x0000000408087291 */ /* 0x008fe4000f8ec0ff */
[----:B------:R-:W-:-:S07]  /*3bf0*/  ULEA UR4, UR22, UR18, 0x3 ;  /* 0x0000001216047291 */ /* 0x000fce000f8e18ff */
[----:B------:R3:W-:Y:S02]  /*3c00*/  @P0 STS.U8 [UR8+0x1c], R0 ;  /* 0x00001c00ff000988 */ /* 0x0007e40008000008 */
[----:B------:R-:W5:Y:S02]  /*3c10*/  SYNCS.PHASECHK.TRANS64.TRYWAIT P0, [UR4], R3 ;  /* 0x00000003ff0075a7 */ /* 0x000f640008001104 */
[----:B---3-5:R-:W-:Y:S05]  /*3c20*/  @!P0 BRA `(.L_x_70) ;  /* 0x0000005400e88947 */ /* 0x028fea0003800000 */
.L_x_144:
[----:B------:R-:W-:-:S04]  /*3c30*/  UIADD3 UR4, UPT, UPT, UR22, 0x1, URZ ;  /* 0x0000000116047890 */ /* 0x000fc8000fffe0ff */
[----:B------:R-:W-:-:S04]  /*3c40*/  UISETP.NE.AND UP0, UPT, UR4, 0x4, UPT ;  /* 0x000000040400788c */ /* 0x000fc8000bf05270 */
[----:B--2---:R-:W-:Y:S02]  /*3c50*/  USEL UR6, URZ, 0x1, UP0 ;  /* 0x00000001ff067887 */ /* 0x004fe40008000000 */
[----:B------:R-:W-:-:S04]  /*3c60*/  USEL UR4, UR4, URZ, UP0 ;  /* 0x000000ff04047287 */ /* 0x000fc80008000000 */
[----:B------:R-:W-:Y:S01]  /*3c70*/  ULEA UR5, UR4, UR18, 0x3 ;  /* 0x0000001204057291 */ /* 0x000fe2000f8e18ff */
[----:B------:R-:W-:-:S04]  /*3c80*/  LOP3.LUT R2, R11, UR6, RZ, 0x3c, !PT ;  /* 0x000000060b027c12 */ /* 0x000fc8000f8e3cff */
[----:B---3--:R-:W-:-:S04]  /*3c90*/  SHF.L.U32 R3, R2, 0x1f, RZ ;  /* 0x0000001f02037819 */ /* 0x008fc800000006ff */
[----:B------:R-:W2:Y:S02]  /*3ca0*/  SYNCS.PHASECHK.TRANS64.TRYWAIT P0, [UR5], R3 ;  /* 0x00000003ff0075a7 */ /* 0x000ea40008001105 */
[----:B--2---:R-:W-:Y:S05]  /*3cb0*/  @!P0 BRA `(.L_x_71) ;  /* 0x0000005400dc8947 */ /* 0x004fea0003800000 */
.L_x_146:
[----:B------:R-:W-:-:S04]  /*3cc0*/  UIADD3 UR4, UPT, UPT, UR4, 0x1, URZ ;  /* 0x0000000104047890 */ /* 0x000fc8000fffe0ff */
[----:B------:R-:W-:-:S04]  /*3cd0*/  UISETP.NE.AND UP0, UPT, UR4, 0x4, UPT ;  /* 0x000000040400788c */ /* 0x000fc8000bf05270 */
[----:B------:R-:W-:Y:S02]  /*3ce0*/  USEL UR6, URZ, 0x1, UP0 ;  /* 0x00000001ff067887 */ /* 0x000fe40008000000 */
[----:B------:R-:W-:-:S04]  /*3cf0*/  USEL UR4, UR4, URZ, UP0 ;  /* 0x000000ff04047287 */ /* 0x000fc80008000000 */
[----:B------:R-:W-:Y:S01]  /*3d00*/  ULEA UR5, UR4, UR18, 0x3 ;  /* 0x0000001204057291 */ /* 0x000fe2000f8e18ff */
[----:B------:R-:W-:-:S04]  /*3d10*/  LOP3.LUT R2, R2, UR6, RZ, 0x3c, !PT ;  /* 0x0000000602027c12 */ /* 0x000fc8000f8e3cff */
[----:B--2---:R-:W-:-:S04]  /*3d20*/  SHF.L.U32 R3, R2, 0x1f, RZ ;  /* 0x0000001f02037819 */ /* 0x004fc800000006ff */
[----:B------:R-:W2:Y:S02]  /*3d30*/  SYNCS.PHASECHK.TRANS64.TRYWAIT P0, [UR5], R3 ;  /* 0x00000003ff0075a7 */ /* 0x000ea40008001105 */
[----:B--2---:R-:W-:Y:S05]  /*3d40*/  @!P0 BRA `(.L_x_72) ;  /* 0x0000005400d08947 */ /* 0x004fea0003800000 */
.L_x_148:
[----:B------:R-:W-:-:S04]  /*3d50*/  UIADD3 UR4, UPT, UPT, UR4, 0x1, URZ ;  /* 0x0000000104047890 */ /* 0x000fc8000fffe0ff */
[----:B------:R-:W-:-:S04]  /*3d60*/  UISETP.NE.AND UP0, UPT, UR4, 0x4, UPT ;  /* 0x000000040400788c */ /* 0x000fc8000bf05270 */
[----:B------:R-:W-:Y:S02]  /*3d70*/  USEL UR5, URZ, 0x1, UP0 ;  /* 0x00000001ff057887 */ /* 0x000fe40008000000 */
[----:B------:R-:W-:-:S04]  /*3d80*/  USEL UR4, UR4, URZ, UP0 ;  /* 0x000000ff04047287 */ /* 0x000fc80008000000 */
[----:B------:R-:W-:Y:S01]  /*3d90*/  ULEA UR4, UR4, UR18, 0x3 ;  /* 0x0000001204047291 */ /* 0x000fe2000f8e18ff */
[----:B--2---:R-:W-:-:S04]  /*3da0*/  LOP3.LUT R3, R2, UR5, RZ, 0x3c, !PT ;  /* 0x0000000502037c12 */ /* 0x004fc8000f8e3cff */
[----:B------:R-:W-:-:S04]  /*3db0*/  SHF.L.U32 R3, R3, 0x1f, RZ ;  /* 0x0000001f03037819 */ /* 0x000fc800000006ff */
[----:B------:R-:W2:Y:S02]  /*3dc0*/  SYNCS.PHASECHK.TRANS64.TRYWAIT P0, [UR4], R3 ;  /* 0x00000003ff0075a7 */ /* 0x000ea40008001104 */
[----:B--2---:R-:W-:Y:S05]  /*3dd0*/  @!P0 BRA `(.L_x_73) ;  /* 0x0000005400c48947 */ /* 0x004fea0003800000 */
.L_x_150:
[----:B------:R-:W-:Y:S01]  /*3de0*/  NOP ;  /* 0x0000000000007918 */ /* 0x000fe20000000000 */
[----:B--2---:R-:W2:Y:S01]  /*3df0*/  LDS R0, [UR8+0x14] ;  /* 0x00001408ff007984 */ /* 0x004ea20008000800 */
[----:B------:R-:W-:Y:S01]  /*3e00*/  ULOP3.LUT UR4, UR29, 0xffff, URZ, 0xc0, !UPT ;  /* 0x0000ffff1d047892 */ /* 0x000fe2000f8ec0ff */
[----:B------:R-:W-:Y:S01]  /*3e10*/  UMOV UR5, 0xffff ;  /* 0x0000ffff00057882 */ /* 0x000fe20000000000 */
[----:B------:R-:W-:Y:S02]  /*3e20*/  UMOV UR6, 0x1 ;  /* 0x0000000100067882 */ /* 0x000fe40000000000 */
[----:B------:R-:W-:-:S04]  /*3e30*/  USHF.R.U32.HI UR4, URZ, 0x5, UR4 ;  /* 0x00000005ff047899 */ /* 0x000fc80008011604 */
[----:B------:R-:W-:Y:S02]  /*3e40*/  USHF.L.U32 UR5, UR5, UR4, URZ ;  /* 0x0000000405057299 */ /* 0x000fe400080006ff */
[----:B------:R-:W-:-:S04]  /*3e50*/  USHF.L.U32 UR4, UR6, UR4, URZ ;  /* 0x0000000406047299 */ /* 0x000fc800080006ff */
[----:B--2---:R-:W-:-:S04]  /*3e60*/  LOP3.LUT R0, R0, UR5, RZ, 0xc0, !PT ;  /* 0x0000000500007c12 */ /* 0x004fc8000f8ec0ff */
[----:B------:R-:W-:-:S13]  /*3e70*/  ISETP.NE.AND P0, PT, R0, UR5, PT ;  /* 0x0000000500007c0c */ /* 0x000fda000bf05270 */
[----:B------:R-:W-:Y:S05]  /*3e80*/  @P0 BRA `(.L_x_74) ;  /* 0x0000000000580947 */ /* 0x000fea0003800000 */
[----:B------:R-:W2:Y:S02]  /*3e90*/  LDS R0, [UR8+0x18] ;  /* 0x00001808ff007984 */ /* 0x000ea40008000800 */
[----:B--2---:R-:W-:-:S04]  /*3ea0*/  LOP3.LUT R0, R0, UR4, RZ, 0xc0, !PT ;  /* 0x0000000400007c12 */ /* 0x004fc8000f8ec0ff */
[----:B------:R-:W-:-:S13]  /*3eb0*/  ISETP.NE.AND P0, PT, R0, UR4, PT ;  /* 0x0000000400007c0c */ /* 0x000fda000bf05270 */
[----:B------:R-:W-:Y:S05]  /*3ec0*/  @P0 BRA `(.L_x_75) ;  /* 0x00000000003c0947 */ /* 0x000fea0003800000 */
[----:B------:R-:W2:Y:S01]  /*3ed0*/  S2R R2, SR_LANEID ;  /* 0x0000000000027919 */ /* 0x000ea20000000000 */
[----:B------:R-:W-:Y:S01]  /*3ee0*/  ULOP3.LUT UR5, URZ, UR5, URZ, 0x33, !UPT ;  /* 0x00000005ff057292 */ /* 0x000fe2000f8e33ff */
[----:B------:R-:W-:Y:S01]  /*3ef0*/  LOP3.LUT R4, RZ, UR4, RZ, 0x33, !PT ;  /* 0x00000004ff047c12 */ /* 0x000fe2000f8e33ff */
[----:B------:R-:W-:Y:S02]  /*3f00*/  VOTEU.ANY UR4, UPT, PT ;  /* 0x0000000000047886 */ /* 0x000fe400038e0100 */
[----:B------:R-:W-:Y:S01]  /*3f10*/  UFLO.U32 UR4, UR4 ;  /* 0x00000004000472bd */ /* 0x000fe200080e0000 */
[----:B------:R-:W3:Y:S01]  /*3f20*/  REDUX UR6, R4 ;  /* 0x00000000040673c4 */ /* 0x000ee20000000000 */
[----:B------:R-:W-:-:S06]  /*3f30*/  IMAD.U32 R0, RZ, RZ, UR5 ;  /* 0x00000005ff007e24 */ /* 0x000fcc000f8e00ff */
[----:B------:R1:W-:Y:S01]  /*3f40*/  UTCATOMSWS.AND URZ, UR5 ;  /* 0x0000000500ff79e3 */ /* 0x0003e20008000000 */
[----:B------:R-:W5:Y:S01]  /*3f50*/  REDUX UR7, R0 ;  /* 0x00000000000773c4 */ /* 0x000f620000000000 */
[----:B--2---:R-:W-:Y:S01]  /*3f60*/  ISETP.EQ.U32.AND P0, PT, R2, UR4, PT ;  /* 0x0000000402007c0c */ /* 0x004fe2000bf02070 */
[----:B---3--:R-:W-:Y:S01]  /*3f70*/  IMAD.U32 R2, RZ, RZ, UR6 ;  /* 0x00000006ff027e24 */ /* 0x008fe2000f8e00ff */
[----:B-----5:R-:W-:-:S11]  /*3f80*/  MOV R3, UR7 ;  /* 0x0000000700037c02 */ /* 0x020fd60008000f00 */
[----:B------:R2:W-:Y:S04]  /*3f90*/  @P0 ATOMS.AND RZ, [UR8+0x14], R3 ;  /* 0x00001403ffff098c */ /* 0x0005e8000a800008 */
[----:B------:R2:W-:Y:S01]  /*3fa0*/  @P0 ATOMS.AND RZ, [UR8+0x18], R2 ;  /* 0x00001802ffff098c */ /* 0x0005e2000a800008 */
[----:B-1----:R-:W-:Y:S05]  /*3fb0*/  BRA `(.L_x_76) ;  /* 0x0000000000147947 */ /* 0x002fea0003800000 */
.L_x_75:
[----:B------:R-:W-:Y:S02]  /*3fc0*/  MOV R2, 0x3fe0 ;  /* 0x00003fe000027802 */ /* 0x000fe40000000f00 */
[----:B-1--4-:R-:W-:Y:S05]  /*3fd0*/  CALL.REL.NOINC `($__internal_0_$__cuda_sm10x_tcgen05_guardrail_trap_col_being_dealloced_not_returned_by_alloc) ;  /* 0x0000005400e87944 */ /* 0x012fea0003c00000 */
[----:B------:R-:W-:Y:S05]  /*3fe0*/  BRA `(.L_x_76) ;  /* 0x0000000000087947 */ /* 0x000fea0003800000 */
.L_x_74:
[----:B------:R-:W-:Y:S02]  /*3ff0*/  MOV R2, 0x4010 ;  /* 0x0000401000027802 */ /* 0x000fe40000000f00 */
[----:B-1--4-:R-:W-:Y:S05]  /*4000*/  CALL.REL.NOINC `($__internal_2_$__cuda_sm10x_tcgen05_guardrail_trap_unallocated_columns_being_dealloced) ;  /* 0x0000005400f47944 */ /* 0x012fea0003c00000 */
.L_x_76:
[----:B------:R-:W-:Y:S01]  /*4010*/  NOP ;  /* 0x0000000000007918 */ /* 0x000fe20000000000 */
[----:B------:R-:W-:Y:S05]  /*4020*/  EXIT ;  /* 0x000000000000794d */ /* 0x000fea0003800000 */
.L_x_58:
[----:B------:R-:W-:-:S09]  /*4030*/  UISETP.NE.OR UP0, UPT, UR22, 0x3, !UP3 ;  /* 0x000000031600788c */ /* 0x000fd2000df05670 */
[----:B------:R-:W-:Y:S05]  /*4040*/  BRA.U UP0, `(.L_x_77) ;  /* 0x0000000d00a07547 */ /* 0x000fea000b800000 */
[----:B------:R-:W2:Y:S01]  /*4050*/  LDCU.64 UR6, c[0x0][0x888] ;  /* 0x00011100ff0677ac */ /* 0x000ea20008000a00 */
[----:B------:R-:W-:Y:S02]  /*4060*/  HFMA2 R9, -RZ, RZ, 0, 0 ;  /* 0x00000000ff097431 */ /* 0x000fe400000001ff */
[----:B------:R-:W-:Y:S01]  /*4070*/  IMAD.MOV.U32 R11, RZ, RZ, 0x1 ;  /* 0x00000001ff0b7424 */ /* 0x000fe200078e00ff */
[----:B------:R-:W-:Y:S01]  /*4080*/  MOV R8, 0x3800 ;  /* 0x0000380000087802 */ /* 0x000fe20000000f00 */
[----:B------:R-:W3:Y:S01]  /*4090*/  LDCU UR38, c[0x0][0x370] ;  /* 0x00006e00ff2677ac */ /* 0x000ee20008000800 */
[----:B------:R-:W-:Y:S01]  /*40a0*/  IMAD.MOV.U32 R10, RZ, RZ, RZ ;  /* 0x000000ffff0a7224 */ /* 0x000fe200078e00ff */
[----:B------:R-:W3:Y:S01]  /*40b0*/  LDCU.128 UR52, c[0x0][0xb10] ;  /* 0x00016200ff3477ac */ /* 0x000ee20008000c00 */
[----:B------:R-:W4:Y:S01]  /*40c0*/  LDCU UR37, c[0x0][0x374] ;  /* 0x00006e80ff2577ac */ /* 0x000f220008000800 */
[----:B------:R-:W5:Y:S01]  /*40d0*/  LDCU.64 UR30, c[0x0][0x890] ;  /* 0x00011200ff1e77ac */ /* 0x000f620008000a00 */
[----:B------:R-:W1:Y:S01]  /*40e0*/  LDCU UR15, c[0x0][0xb0c] ;  /* 0x00016180ff0f77ac */ /* 0x000e620008000800 */
[----:B------:R-:W1:Y:S01]  /*40f0*/  LDCU UR48, c[0x0][0xb20] ;  /* 0x00016400ff3077ac */ /* 0x000e620008000800 */
[----:B------:R-:W1:Y:S01]  /*4100*/  LDCU UR4, c[0x0][0xb30] ;  /* 0x00016600ff0477ac */ /* 0x000e620008000800 */
[----:B--2---:R-:W-:Y:S01]  /*4110*/  UISETP.NE.U32.AND UP0, UPT, UR6, URZ, UPT ;  /* 0x000000ff0600728c */ /* 0x004fe2000bf05070 */
[----:B------:R-:W-:Y:S01]  /*4120*/  UMOV UR21, 0x400 ;  /* 0x0000040000157882 */ /* 0x000fe20000000000 */
[----:B---3--:R-:W-:-:S02]  /*4130*/  UIMAD.WIDE.U32 UR42, UR38, UR52, URZ ;  /* 0x00000034262a72a5 */ /* 0x008fc4000f8e00ff */
[----:B------:R-:W-:Y:S02]  /*4140*/  UISETP.NE.AND.EX UP5, UPT, UR7, URZ, UPT, UP0 ;  /* 0x000000ff0700728c */ /* 0x000fe4000bfa5300 */
[----:B----4-:R-:W-:Y:S02]  /*4150*/  UIMAD.WIDE.U32 UR6, UR37, UR55, URZ ;  /* 0x00000037250672a5 */ /* 0x010fe4000f8e00ff */
[----:B------:R-:W-:Y:S02]  /*4160*/  ULEA UR21, UR5, UR21, 0x18 ;  /* 0x0000001505157291 */ /* 0x000fe4000f8ec0ff */
[----:B-----5:R-:W-:Y:S02]  /*4170*/  UISETP.NE.U32.AND UP6, UPT, UR30, URZ, UPT ;  /* 0x000000ff1e00728c */ /* 0x020fe4000bfc5070 */
[----:B------:R-:W-:Y:S02]  /*4180*/  UIADD3 UR39, UPT, UPT, UR21, 0xd0, URZ ;  /* 0x000000d015277890 */ /* 0x000fe4000fffe0ff */
[----:B-1----:R-:W-:Y:S01]  /*4190*/  UISETP.NE.AND UP0, UPT, UR41, 0x1, UPT ;  /* 0x000000012900788c */ /* 0x002fe2000bf05270 */
[----:B------:R-:W-:Y:S01]  /*41a0*/  UMOV UR42, UR43 ;  /* 0x0000002b002a7c82 */ /* 0x000fe20008000000 */
[----:B------:R-:W-:Y:S01]  /*41b0*/  UMOV UR40, UR7 ;  /* 0x0000000700287c82 */ /* 0x000fe20008000000 */
[----:B------:R-:W-:Y:S01]  /*41c0*/  UISETP.NE.AND UP0, UPT, UR15, 0x1, UPT ;  /* 0x000000010f00788c */ /* 0x000fe2000bf05270 */
[----:B------:R-:W1:Y:S01]  /*41d0*/  LDCU.64 UR46, c[0x0][0x348] ;  /* 0x00006900ff2e77ac */ /* 0x000e620008000a00 */
[----:B------:R-:W-:-:S02]  /*41e0*/  UPLOP3.LUT UP1, UPT, UPT, UPT, UPT, 0x40, 0x4 ;  /* 0x000000000004789c */ /* 0x000fc40003f2e870 */
[----:B------:R-:W-:Y:S01]  /*41f0*/  UISETP.GE.AND UP3, UPT, UR41, 0x1, UPT ;  /* 0x000000012900788c */ /* 0x000fe2000bf66270 */
[----:B------:R-:W2:Y:S01]  /*4200*/  LDCU.64 UR22, c[0x0][0xb28] ;  /* 0x00016500ff1677ac */ /* 0x000ea20008000a00 */
[----:B------:R-:W-:Y:S02]  /*4210*/  UISETP.NE.AND.EX UP6, UPT, UR31, URZ, UPT, UP6 ;  /* 0x000000ff1f00728c */ /* 0x000fe4000bfc5360 */
[----:B------:R-:W-:Y:S02]  /*4220*/  UPRMT UR39, UR5, 0x654, UR39 ;  /* 0x0000065405277896 */ /* 0x000fe40008000027 */
[----:B------:R-:W-:Y:S02]  /*4230*/  USHF.R.U32.HI UR42, URZ, UR53, UR42 ;  /* 0x00000035ff2a7299 */ /* 0x000fe4000801162a */
[----:B------:R-:W-:Y:S02]  /*4240*/  USHF.R.U32.HI UR40, URZ, UR48, UR40 ;  /* 0x00000030ff287299 */ /* 0x000fe40008011628 */
[----:B------:R-:W-:-:S02]  /*4250*/  UISETP.NE.AND UP0, UPT, UR54, 0x1, UPT ;  /* 0x000000013600788c */ /* 0x000fc4000bf05270 */
[----:B------:R-:W-:-:S11]  /*4260*/  UISETP.NE.AND UP4, UPT, UR4, 0x1, UPT ;  /* 0x000000010400788c */ /* 0x000fd6000bf85270 */
.L_x_85:
[C---:B------:R-:W-:Y:S02]  /*4270*/  LEA R3, R10.reuse, UR21, 0x3 ;  /* 0x000000150a037c11 */ /* 0x040fe4000f8e18ff */
[----:B------:R-:W-:Y:S02]  /*4280*/  SHF.L.U32 R0, R9, 0x1f, RZ ;  /* 0x0000001f09007819 */ /* 0x000fe400000006ff */
[----:B------:R-:W-:Y:S02]  /*4290*/  LEA R5, R10, UR21, 0x4 ;  /* 0x000000150a057c11 */ /* 0x000fe4000f8e20ff */
[----:B---3--:R-:W3:Y:S02]  /*42a0*/  SYNCS.PHASECHK.TRANS64.TRYWAIT P0, [R3+URZ+0xf0], R0 ;  /* 0x0000f000030075a7 */ /* 0x008ee400080011ff */
[----:B---3--:R-:W-:Y:S05]  /*42b0*/  @!P0 BRA `(.L_x_78) ;  /* 0x0000005000a48947 */ /* 0x008fea0003800000 */
.L_x_151:
[----:B------:R-:W4:Y:S01]  /*42c0*/  LDS.128 R4, [R5+0x180] ;  /* 0x0001800005047984 */ /* 0x000f220000000c00 */
[----:B------:R-:W-:Y:S01]  /*42d0*/  UISETP.GE.AND UP0, UPT, UR41, 0x1, UPT ;  /* 0x000000012900788c */ /* 0x000fe2000bf06270 */
[----:B------:R-:W-:Y:S01]  /*42e0*/  @!PT LDS RZ, [RZ] ;  /* 0x00000000fffff984 */ /* 0x000fe20000000800 */
[----:B------:R-:W-:Y:S01]  /*42f0*/  @!PT LDS RZ, [RZ] ;  /* 0x00000000fffff984 */ /* 0x000fe20000000800 */
[----:B------:R-:W-:Y:S01]  /*4300*/  @!PT LDS RZ, [RZ] ;  /* 0x00000000fffff984 */ /* 0x000fe20000000800 */
[----:B------:R-:W-:Y:S01]  /*4310*/  @!PT LDS RZ, [RZ] ;  /* 0x00000000fffff984 */ /* 0x000fe20000000800 */
[----:B------:R5:W-:Y:S06]  /*4320*/  MEMBAR.ALL.CTA ;  /* 0x0000000000007992 */ /* 0x000bec0000008000 */
[----:B-----5:R-:W5:Y:S01]  /*4330*/  FENCE.VIEW.ASYNC.S ;  /* 0x00000000000073c6 */ /* 0x020f620000000000 */
[----:B----4-:R-:W-:Y:S11]  /*4340*/  LOP3.LUT P0, RZ, R6, 0x1, RZ, 0xc0, !PT ;  /* 0x0000000106ff7812 */ /* 0x010ff6000780c0ff */
[----:B------:R-:W-:Y:S02]  /*4350*/  @!UPT UIADD3 URZ, UPT, UPT, URZ, URZ, URZ ;  /* 0x000000fffffff290 */ /* 0x000fe4000fffe0ff */
[----:B-----5:R-:W-:Y:S01]  /*4360*/  VOTEU.ANY UP3, P0 ;  /* 0x0000000000ff7886 */ /* 0x020fe20000060100 */
[----:B------:R-:W-:Y:S11]  /*4370*/  PLOP3.LUT P0, PT, PT, PT, UP3, 0x80, 0x8 ;  /* 0x000000000008781c */ /* 0x000ff60003f0f038 */
[----:B------:R-:W-:Y:S02]  /*4380*/  @!UPT UIADD3 URZ, UPT, UPT, URZ, URZ, URZ ;  /* 0x000000fffffff290 */ /* 0x000fe4000fffe0ff */
[----:B---3--:R-:W-:Y:S02]  /*4390*/  @P0 SHF.R.U32.HI R0, RZ, 0x10, R5 ;  /* 0x00000010ff000819 */ /* 0x008fe40000011605 */
[----:B------:R-:W-:Y:S02]  /*43a0*/  @P0 MOV R2, R4 ;  /* 0x0000000400020202 */ /* 0x000fe40000000f00 */
[----:B------:R-:W-:Y:S01]  /*43b0*/  @P0 R2UR UR4, R0 ;  /* 0x00000000000402ca */ /* 0x000fe200000e0000 */
[----:B------:R-:W-:Y:S01]  /*43c0*/  VIADD R0, R3, 0x100 ;  /* 0x0000010003007836 */ /* 0x000fe20000000000 */
[----:B------:R-:W-:Y:S02]  /*43d0*/  @P0 LOP3.LUT R4, R5, 0xffff, RZ, 0xc0, !PT ;  /* 0x0000ffff05040812 */ /* 0x000fe400078ec0ff */
[----:B------:R-:W-:Y:S02]  /*43e0*/  @P0 R2UR UR6, R2 ;  /* 0x00000000020602ca */ /* 0x000fe400000e0000 */
[----:B------:R-:W-:Y:S02]  /*43f0*/  PRMT R0, RZ, 0x654, R0 ;  /* 0x00000654ff007816 */ /* 0x000fe40000000000 */
[----:B------:R-:W-:Y:S02]  /*4400*/  @P0 R2UR UR5, R4 ;  /* 0x00000000040502ca */ /* 0x000fe400000e0000 */
[----:B------:R3:W-:Y:S03]  /*4410*/  SYNCS.ARRIVE.TRANS64.RED.A1T0 RZ, [R0+URZ], RZ ;  /* 0x000000ff00ff79a7 */ /* 0x0007e600081004ff */
[----:B------:R-:W-:Y:S04]  /*4420*/  @UP3 UMOV UR29, UR4 ;  /* 0x00000004001d3c82 */ /* 0x000fe80008000000 */
[----:B------:R-:W-:Y:S04]  /*4430*/  @UP3 UMOV UR14, UR6 ;  /* 0x00000006000e3c82 */ /* 0x000fe80008000000 */
[----:B------:R-:W-:Y:S01]  /*4440*/  @UP3 UMOV UR13, UR5 ;  /* 0x00000005000d3c82 */ /* 0x000fe20008000000 */
[----:B------:R-:W-:Y:S05]  /*4450*/  BRA.U !UP0, `(.L_x_79) ;  /* 0x0000000108c07547 */ /* 0x000fea000b800000 */
[----:B------:R-:W-:Y:S02]  /*4460*/  UIMAD.WIDE.U32 UR8, UR13, UR55, URZ ;  /* 0x000000370d0872a5 */ /* 0x000fe4000f8e00ff */
[----:B------:R-:W-:Y:S02]  /*4470*/  UP2UR UR12, UPR, URZ, 0x4 ;  /* 0x00000004ff0c7883 */ /* 0x000fe40008000000 */
[----:B------:R-:W-:Y:S02]  /*4480*/  UISETP.NE.AND UP2, UPT, UR54, 0x1, UPT ;  /* 0x000000013600788c */ /* 0x000fe4000bf45270 */
[----:B------:R-:W-:Y:S02]  /*4490*/  UIMAD.WIDE.U32 UR10, UR14, UR52, URZ ;  /* 0x000000340e0a72a5 */ /* 0x000fe4000f8e00ff */
[----:B------:R-:W-:Y:S02]  /*44a0*/  USEL UR4, UR37, UR40, !UP2 ;  /* 0x0000002825047287 */ /* 0x000fe4000d000000 */
[----:B------:R-:W-:Y:S02]  /*44b0*/  UISETP.NE.AND UP0, UPT, UR15, 0x1, UPT ;  /* 0x000000010f00788c */ /* 0x000fe4000bf05270 */
[----:B------:R-:W-:Y:S02]  /*44c0*/  UP2UR UR20, UPR, URZ, 0x2 ;  /* 0x00000002ff147883 */ /* 0x000fe40008000000 */
[----:B------:R-:W-:Y:S02]  /*44d0*/  UISETP.NE.AND UP1, UPT, UR41, 0x1, UPT ;  /* 0x000000012900788c */ /* 0x000fe4000bf25270 */
[----:B--2---:R-:W-:Y:S02]  /*44e0*/  UIMAD.WIDE.U32 UR16, UR4, UR22, URZ ;  /* 0x00000016041072a5 */ /* 0x004fe4000f8e00ff */
[----:B------:R-:W-:Y:S01]  /*44f0*/  USEL UR7, UR38, UR42, !UP0 ;  /* 0x0000002a26077287 */ /* 0x000fe2000c000000 */
[----:B------:R-:W-:Y:S02]  /*4500*/  UMOV UR5, UR9 ;  /* 0x0000000900057c82 */ /* 0x000fe40008000000 */
[----:B------:R-:W-:Y:S02]  /*4510*/  USHF.R.U32.HI UR6, URZ, UR48, UR5 ;  /* 0x00000030ff067299 */ /* 0x000fe40008011605 */
[----:B------:R-:W-:Y:S02]  /*4520*/  UIMAD.WIDE.U32 UR18, UR7, UR22, URZ ;  /* 0x00000016071272a5 */ /* 0x000fe4000f8e00ff */
[----:B------:R-:W-:Y:S02]  /*4530*/  USEL UR6, UR13, UR6, !UP2 ;  /* 0x000000060d067287 */ /* 0x000fe4000d000000 */
[----:B------:R-:W-:Y:S01]  /*4540*/  UISETP.NE.AND UP2, UPT, UR12, URZ, UPT ;  /* 0x000000ff0c00728c */ /* 0x000fe2000bf45270 */
[----:B------:R-:W-:Y:S01]  /*4550*/  UMOV UR5, UR11 ;  /* 0x0000000b00057c82 */ /* 0x000fe20008000000 */
[----:B------:R-:W-:Y:S02]  /*4560*/  UIMAD.WIDE.U32 UR10, UR6, UR22, URZ ;  /* 0x00000016060a72a5 */ /* 0x000fe4000f8e00ff */
[----:B------:R-:W-:Y:S03]  /*4570*/  USHF.R.U32.HI UR8, URZ, UR53, UR5 ;  /* 0x00000035ff087299 */ /* 0x000fe60008011605 */
[----:B------:R-:W-:Y:S02]  /*4580*/  UMOV UR5, UR17 ;  /* 0x0000001100057c82 */ /* 0x000fe40008000000 */
[----:B------:R-:W-:Y:S03]  /*4590*/  @UP1 USHF.R.U32.HI UR4, URZ, UR23, UR5 ;  /* 0x00000017ff041299 */ /* 0x000fe60008011605 */
[----:B------:R-:W-:Y:S01]  /*45a0*/  UMOV UR5, UR19 ;  /* 0x0000001300057c82 */ /* 0x000fe20008000000 */
[----:B------:R-:W-:Y:S02]  /*45b0*/  UIMAD UR4, UR41, UR4, URZ ;  /* 0x00000004290472a4 */ /* 0x000fe4000f8e02ff */
[----:B------:R-:W-:Y:S02]  /*45c0*/  @UP1 USHF.R.U32.HI UR7, URZ, UR23, UR5 ;  /* 0x00000017ff071299 */ /* 0x000fe40008011605 */
[----:B------:R-:W-:Y:S02]  /*45d0*/  USEL UR5, UR14, UR8, !UP0 ;  /* 0x000000080e057287 */ /* 0x000fe4000c000000 */
[----:B------:R-:W-:Y:S02]  /*45e0*/  UIMAD UR8, UR41, UR7, URZ ;  /* 0x00000007290872a4 */ /* 0x000fe4000f8e02ff */
[----:B------:R-:W-:Y:S03]  /*45f0*/  UISETP.GE.AND UP0, UPT, UR6, UR4, UPT ;  /* 0x000000040600728c */ /* 0x000fe6000bf06270 */
[----:B------:R-:W-:Y:S01]  /*4600*/  UMOV UR4, UR11 ;  /* 0x0000000b00047c82 */ /* 0x000fe20008000000 */
[----:B------:R-:W-:Y:S02]  /*4610*/  UISETP.GE.OR UP0, UPT, UR5, UR8, UP0 ;  /* 0x000000080500728c */ /* 0x000fe40008706670 */
[----:B------:R-:W-:Y:S02]  /*4620*/  USHF.R.U32.HI UR4, URZ, UR23, UR4 ;  /* 0x00000017ff047299 */ /* 0x000fe40008011604 */
[----:B------:R-:W-:Y:S02]  /*4630*/  UIMAD.WIDE.U32 UR8, UR5, UR22, URZ ;  /* 0x00000016050872a5 */ /* 0x000fe4000f8e00ff */
[----:B------:R-:W-:Y:S04]  /*4640*/  USEL UR10, UR6, UR4, !UP1 ;  /* 0x00000004060a7287 */ /* 0x000fe8000c800000 */
[----:B------:R-:W-:Y:S01]  /*4650*/  UIADD3 UR11, UPT, UPT, -UR10, URZ, URZ ;  /* 0x000000ff0a0b7290 */ /* 0x000fe2000fffe1ff */
[----:B------:R-:W-:Y:S02]  /*4660*/  @!UP0 UMOV UR4, UR9 ;  /* 0x0000000900048c82 */ /* 0x000fe40008000000 */
[----:B------:R-:W-:Y:S02]  /*4670*/  @!UP0 USHF.R.U32.HI UR4, URZ, UR23, UR4 ;  /* 0x00000017ff048299 */ /* 0x000fe40008011604 */
[----:B------:R-:W-:Y:S02]  /*4680*/  UIMAD UR8, UR41, UR11, UR6 ;  /* 0x0000000b290872a4 */ /* 0x000fe4000f8e0206 */
[----:B------:R-:W-:Y:S02]  /*4690*/  @!UP0 USEL UR4, UR5, UR4, !UP1 ;  /* 0x0000000405048287 */ /* 0x000fe4000c800000 */
[----:B------:R-:W-:Y:S02]  /*46a0*/  UISETP.NE.AND UP1, UPT, UR20, URZ, UPT ;  /* 0x000000ff1400728c */ /* 0x000fe4000bf25270 */
[----:B------:R-:W-:Y:S02]  /*46b0*/  @!UP0 UIMAD UR7, UR7, UR8, UR4 ;  /* 0x00000008070782a4 */ /* 0x000fe4000f8e0204 */
[----:B------:R-:W-:Y:S02]  /*46c0*/  @!UP0 UIADD3 UR9, UPT, UPT, UR10, -UR4, URZ ;  /* 0x800000040a098290 */ /* 0x000fe4000fffe0ff */
[----:B------:R-:W-:Y:S02]  /*46d0*/  UIADD3 UR8, UPT, UPT, -UR6, URZ, URZ ;  /* 0x000000ff06087290 */ /* 0x000fe4000fffe1ff */
[----:B------:R-:W-:Y:S02]  /*46e0*/  UIADD3 UR4, UPT, UPT, -UR5, URZ, URZ ;  /* 0x000000ff05047290 */ /* 0x000fe4000fffe1ff */
[----:B------:R-:W-:Y:S03]  /*46f0*/  @!UP0 UIMAD UR6, UR9, UR41, UR5 ;  /* 0x00000029090682a4 */ /* 0x000fe6000f8e0205 */
[----:B------:R-:W-:Y:S01]  /*4700*/  @!UP0 UMOV UR5, UR7 ;  /* 0x0000000700058c82 */ /* 0x000fe20008000000 */
[----:B------:R-:W-:Y:S02]  /*4710*/  UIMAD UR7, UR15, UR4, UR14 ;  /* 0x000000040f0772a4 */ /* 0x000fe4000f8e020e */
[----:B------:R-:W-:Y:S02]  /*4720*/  UIMAD UR4, UR54, UR8, UR13 ;  /* 0x00000008360472a4 */ /* 0x000fe4000f8e020d */
[----:B------:R-:W-:Y:S02]  /*4730*/  UIMAD UR14, UR5, UR15, UR7 ;  /* 0x0000000f050e72a4 */ /* 0x000fe4000f8e0207 */
[----:B------:R-:W-:Y:S11]  /*4740*/  UIMAD UR13, UR6, UR54, UR4 ;  /* 0x00000036060d72a4 */ /* 0x000ff6000f8e0204 */
[----:B------:R-:W-:Y:S01]  /*4750*/  @!UPT UIADD3 URZ, UPT, UPT, URZ, URZ, URZ ;  /* 0x000000fffffff290 */ /* 0x000fe2000fffe0ff */
.L_x_79:
[----:B------:R-:W4:Y:S01]  /*4760*/  @!UP4 LDCU.128 UR8, c[0x0][0xb10] ;  /* 0x00016200ff08c7ac */ /* 0x000f220008000c00 */
[----:B------:R-:W-:Y:S02]  /*4770*/  ISETP.NE.U32.AND P0, PT, RZ, UR30, PT ;  /* 0x0000001eff007c0c */ /* 0x000fe4000bf05070 */
[----:B------:R-:W-:Y:S02]  /*4780*/  SHF.L.U32 R2, R11, 0x1f, RZ ;  /* 0x0000001f0b027819 */ /* 0x000fe400000006ff */
[----:B------:R-:W-:Y:S01]  /*4790*/  ISETP.NE.AND.EX P0, PT, RZ, UR31, PT, P0 ;  /* 0x0000001fff007c0c */ /* 0x000fe2000bf05300 */
[----:B------:R-:W5:Y:S01]  /*47a0*/  @!UP4 LDCU UR5, c[0x0][0xb0c] ;  /* 0x00016180ff05c7ac */ /* 0x000f620008000800 */
[----:B----4-:R-:W-:Y:S07]  /*47b0*/  UIMAD.WIDE.U32 UR6, UR14, UR8, URZ ;  /* 0x000000080e0672a5 */ /* 0x010fee000f8e00ff */
[----:B------:R-:W-:Y:S01]  /*47c0*/  @!UP4 UMOV UR4, UR7 ;  /* 0x000000070004cc82 */ /* 0x000fe20008000000 */
[----:B-----5:R-:W-:Y:S02]  /*47d0*/  @!UP4 UISETP.NE.AND UP0, UPT, UR5, 0x1, UPT ;  /* 0x000000010500c88c */ /* 0x020fe4000bf05270 */
[----:B------:R-:W-:Y:S02]  /*47e0*/  @!UP4 USHF.R.U32.HI UR4, URZ, UR9, UR4 ;  /* 0x00000009ff04c299 */ /* 0x000fe40008011604 */
[----:B------:R-:W-:Y:S02]  /*47f0*/  UIMAD.WIDE.U32 UR6, UR13, UR11, URZ ;  /* 0x0000000b0d0672a5 */ /* 0x000fe4000f8e00ff */
[----:B------:R-:W-:Y:S02]  /*4800*/  @!UP4 USEL UR8, UR14, UR4, !UP0 ;  /* 0x000000040e08c287 */ /* 0x000fe4000c000000 */
[----:B------:R-:W-:Y:S03]  /*4810*/  @!UP4 UISETP.NE.AND UP0, UPT, UR10, 0x1, UPT ;  /* 0x000000010a00c88c */ /* 0x000fe6000bf05270 */
[----:B------:R-:W-:Y:S02]  /*4820*/  @!UP4 UMOV UR6, UR7 ;  /* 0x000000070006cc82 */ /* 0x000fe40008000000 */
[----:B------:R-:W4:Y:S02]  /*4830*/  @!UP4 LDCU UR4, c[0x0][0xb20] ;  /* 0x00016400ff04c7ac */ /* 0x000f240008000800 */
[----:B----4-:R-:W-:Y:S04]  /*4840*/  @!UP4 USHF.R.U32.HI UR6, URZ, UR4, UR6 ;  /* 0x00000004ff06c299 */ /* 0x010fe80008011606 */
[----:B------:R-:W-:Y:S04]  /*4850*/  @!UP4 USEL UR6, UR13, UR6, !UP0 ;  /* 0x000000060d06c287 */ /* 0x000fe8000c000000 */
[----:B------:R-:W-:Y:S02]  /*4860*/  @!UP4 UIADD3 UR4, UPT, UPT, -UR8, UR6, URZ ;  /* 0x000000060804c290 */ /* 0x000fe4000fffe1ff */
[----:B------:R-:W-:Y:S02]  /*4870*/  @!UP4 UIADD3 UR6, UPT, UPT, UR8, -UR6, URZ ;  /* 0x800000060806c290 */ /* 0x000fe4000fffe0ff */
[----:B------:R-:W-:Y:S02]  /*4880*/  @!UP4 UIMAD UR14, UR4, UR5, UR14 ;  /* 0x00000005040ec2a4 */ /* 0x000fe4000f8e020e */
[----:B------:R-:W-:Y:S01]  /*4890*/  @!UP4 UIMAD UR13, UR6, UR10, UR13 ;  /* 0x0000000a060dc2a4 */ /* 0x000fe2000f8e020d */
[----:B------:R-:W-:Y:S11]  /*48a0*/  BRA.U UP1, `(.L_x_80) ;  /* 0x0000000101107547 */ /* 0x000ff6000b800000 */
[----:B---3--:R-:W-:Y:S04]  /*48b0*/  MOV R0, UR44 ;  /* 0x0000002c00007c02 */ /* 0x008fe80008000f00 */
[----:B------:R-:W-:Y:S04]  /*48c0*/  SHF.L.U32 R3, R0, 0x1f, RZ ;  /* 0x0000001f00037819 */ /* 0x000fe800000006ff */
[----:B------:R-:W3:Y:S02]  /*48d0*/  SYNCS.PHASECHK.TRANS64.TRYWAIT P1, [UR21+0xe8], R3 ;  /* 0x0000e803ff0075a7 */ /* 0x000ee40008021115 */
[----:B---3--:R-:W-:Y:S05]  /*48e0*/  @!P1 BRA `(.L_x_81) ;  /* 0x0000004c002c9947 */ /* 0x008fea0003800000 */
.L_x_80:
[----:B------:R-:W-:Y:S05]  /*48f0*/  BRA.U !UP6, `(.L_x_82) ;  /* 0x000000010e3c7547 */ /* 0x000fea000b800000 */
[----:B------:R-:W-:Y:S01]  /*4900*/  UPLOP3.LUT UP2, UPT, UPT, UPT, UP5, 0x80, 0x8 ;  /* 0x000000000008789c */ /* 0x000fe20003f4f050 */
[----:B------:R-:W-:Y:S01]  /*4910*/  HFMA2 R226, -RZ, RZ, 0, 5.9604644775390625e-08 ;  /* 0x00000001ffe27431 */ /* 0x000fe200000001ff */
[----:B------:R-:W4:Y:S01]  /*4920*/  LDCU.64 UR8, c[0x0][0x358] ;  /* 0x00006b00ff0877ac */ /* 0x000f220008000a00 */
[----:B---3--:R-:W-:Y:S03]  /*4930*/  IMAD.MOV.U32 R0, RZ, RZ, 0x1 ;  /* 0x00000001ff007424 */ /* 0x008fe600078e00ff */
[----:B------:R-:W-:Y:S05]  /*4940*/  PLOP3.LUT P1, PT, PT, PT, UP2, 0x80, 0x8 ;  /* 0x000000000008781c */ /* 0x000fea0003f2f028 */
[----:B------:R-:W3:Y:S01]  /*4950*/  @UP2 LDCU.64 UR4, c[0x0][0x888] ;  /* 0x00011100ff0427ac */ /* 0x000ee20008000a00 */
[----:B------:R-:W-:Y:S07]  /*4960*/  @UP2 UIMAD UR6, UR36, UR30, URZ ;  /* 0x0000001e240622a4 */ /* 0x000fee000f8e02ff */
[----:B------:R-:W-:Y:S01]  /*4970*/  @!P1 PRMT R226, R0, 0x7610, R226 ;  /* 0x0000761000e29816 */ /* 0x000fe200000000e2 */
[----:B---3--:R-:W-:Y:S06]  /*4980*/  @UP2 UIMAD.WIDE UR4, UR6, 0x4, UR4 ;  /* 0x00000004060428a5 */ /* 0x008fec000f8e0204 */
[----:B------:R-:W-:Y:S02]  /*4990*/  IMAD.U32 R4, RZ, RZ, UR4 ;  /* 0x00000004ff047e24 */ /* 0x000fe4000f8e00ff */
[----:B------:R-:W-:Y:S05]  /*49a0*/  IMAD.U32 R5, RZ, RZ, UR5 ;  /* 0x00000005ff057e24 */ /* 0x000fea000f8e00ff */
[----:B----4-:R-:W3:Y:S02]  /*49b0*/  @P1 LDG.E R4, desc[UR8][R4.64] ;  /* 0x0000000804041981 */ /* 0x010ee4000c1e1900 */
[----:B---3--:R-:W-:Y:S11]  /*49c0*/  @P1 R2UR UR45, R4 ;  /* 0x00000000042d12ca */ /* 0x008ff600000e0000 */
[----:B------:R-:W-:Y:S03]  /*49d0*/  @!UPT UIADD3 URZ, UPT, UPT, URZ, URZ, URZ ;  /* 0x000000fffffff290 */ /* 0x000fe6000fffe0ff */
[----:B------:R-:W4:Y:S02]  /*49e0*/  @!UP2 LDCU UR45, c[0x0][0x880] ;  /* 0x00011000ff2da7ac */ /* 0x000f240008000800 */
.L_x_82:
[----:B----4-:R-:W-:Y:S01]  /*49f0*/  @!P0 FSETP.EQ.AND P2, PT, RZ, UR45, PT ;  /* 0x0000002dff008c0b */ /* 0x010fe2000bf42000 */
[----:B------:R-:W-:Y:S01]  /*4a00*/  @!UPT UIADD3 URZ, UPT, UPT, URZ, URZ, URZ ;  /* 0x000000fffffff290 */ /* 0x000fe2000fffe0ff */
[----:B------:R-:W-:Y:S11]  /*4a10*/  @!P0 BRA `(.L_x_83) ;  /* 0x0000000000148947 */ /* 0x000ff60003800000 */
[----:B------:R-:W-:Y:S02]  /*4a20*/  LOP3.LUT P0, RZ, R226, 0xff, RZ, 0xc0, !PT ;  /* 0x000000ffe2ff7812 */ /* 0x000fe4000780c0ff */
[----:B------:R-:W-:Y:S04]  /*4a30*/  PLOP3.LUT P2, PT, PT, PT, UP2, 0x80, 0x8 ;  /* 0x000000000008781c */ /* 0x000fe80003f4f028 */
[----:B------:R-:W-:Y:S07]  /*4a40*/  PLOP3.LUT P2, PT, P2, PT, PT, 0x8, 0x80 ;  /* 0x000000000080781c */ /* 0x000fee000174e170 */
[----:B------:R-:W-:Y:S11]  /*4a50*/  @P0 FSETP.EQ.AND P2, PT, RZ, UR45, PT ;  /* 0x0000002dff000c0b */ /* 0x000ff6000bf42000 */
[----:B------:R-:W-:Y:S02]  /*4a60*/  @!UPT UIADD3 URZ, UPT, UPT, URZ, URZ, URZ ;  /* 0x000000fffffff290 */ /* 0x000fe4000fffe0ff */
.L_x_83:
[----:B------:R-:W4:Y:S01]  /*4a70*/  SYNCS.PHASECHK.TRANS64.TRYWAIT P0, [UR21+0xd8], R2 ;  /* 0x0000d802ff0075a7 */ /* 0x000f220008001115 */
[----:B------:R-:W-:Y:S02]  /*4a80*/  ELECT P1, URZ, PT ;  /* 0x0000000000ff782f */ /* 0x000fe40003820000 */
[----:B------:R-:W-:Y:S01]  /*4a90*/  IADD3 R10, PT, PT, R10, 0x1, RZ ;  /* 0x000000010a0a7810 */ /* 0x000fe20007ffe0ff */
[----:B----4-:R-:W-:Y:S10]  /*4aa0*/  @!P0 BRA `(.L_x_84) ;  /* 0x0000004800d48947 */ /* 0x010ff40003800000 */
.L_x_154:
[----:B------:R-:W-:Y:S01]  /*4ab0*/  PLOP3.LUT P1, PT, P2, P1, PT, 0xf2, 0x2f ;  /* 0x00000000002f781c */ /* 0x000fe20001723e72 */
[----:B------:R-:W-:Y:S01]  /*4ac0*/  UMOV UR6, 0x0 ;  /* 0x0000000000067882 */ /* 0x000fe20000000000 */
[----:B------:R-:W-:Y:S01]  /*4ad0*/  UMOV UR7, 0x10000000 ;  /* 0x1000000000077882 */ /* 0x000fe20000000000 */
[----:B------:R-:W-:Y:S01]  /*4ae0*/  UMOV UR12, UR36 ;  /* 0x00000024000c7c82 */ /* 0x000fe20008000000 */
[----:B------:R-:W-:Y:S01]  /*4af0*/  UMOV UR20, UR36 ;  /* 0x0000002400147c82 */ /* 0x000fe20008000000 */
[----:B------:R-:W-:Y:S01]  /*4b00*/  UMOV UR28, UR36 ;  /* 0x00000024001c7c82 */ /* 0x000fe20008000000 */
[----:B------:R-:W-:Y:S02]  /*4b10*/  R2UR UR51, R232 ;  /* 0x00000000e83372ca */ /* 0x000fe400000e0000 */
[----:B------:R-:W-:Y:S02]  /*4b20*/  R2UR UR43, R233 ;  /* 0x00000000e92b72ca */ /* 0x000fe400000e0000 */
[C---:B------:R-:W-:Y:S02]  /*4b30*/  ISETP.NE.AND P0, PT, R10.reuse, 0x2, PT ;  /* 0x000000020a00780c */ /* 0x040fe40003f05270 */
[----:B------:R-:W-:Y:S01]  /*4b40*/  LOP3.LUT R11, R11, 0x1, RZ, 0x3c, !PT ;  /* 0x000000010b0b7812 */ /* 0x000fe200078e3cff */
[----:B------:R-:W-:Y:S01]  /*4b50*/  VOTEU.ALL UP0, P1 ;  /* 0x0000000000ff7886 */ /* 0x000fe20000800000 */
[----:B---3--:R-:W-:Y:S02]  /*4b60*/  SEL R0, RZ, 0x1, P0 ;  /* 0x00000001ff007807 */ /* 0x008fe40000000000 */
[----:B------:R-:W-:Y:S02]  /*4b70*/  SEL R10, R10, RZ, P0 ;  /* 0x000000ff0a0a7207 */ /* 0x000fe40000000000 */
[----:B-1----:R-:W-:Y:S01]  /*4b80*/  @!UP0 UIADD3 UR4, UP1, UPT, UR46, 0x580, URZ ;  /* 0x000005802e048890 */ /* 0x002fe2000ff3e0ff */
[----:B------:R-:W-:Y:S01]  /*4b90*/  LOP3.LUT R9, R9, R0, RZ, 0x3c, !PT ;  /* 0x0000000009097212 */ /* 0x000fe200078e3cff */
[----:B------:R-:W-:Y:S02]  /*4ba0*/  @!UP0 USHF.L.U32 UR35, UR49, 0x7, URZ ;  /* 0x0000000731238899 */ /* 0x000fe400080006ff */
[----:B------:R-:W-:Y:S02]  /*4bb0*/  @!UP0 UIADD3.X UR5, UPT, UPT, URZ, UR47, URZ, UP1, !UPT ;  /* 0x0000002fff058290 */ /* 0x000fe40008ffe4ff */
[----:B------:R-:W-:Y:S02]  /*4bc0*/  @!UP0 UIMAD UR34, UR50, 0x70, URZ ;  /* 0x00000070322288a4 */ /* 0x000fe4000f8e02ff */
[----:B------:R-:W-:Y:S02]  /*4bd0*/  @!UP0 UIADD3 UR32, UPT, UPT, UR21, 0x200, URZ ;  /* 0x0000020015208890 */ /* 0x000fe4000fffe0ff */
[----:B------:R-:W-:Y:S01]  /*4be0*/  @!UP0 UIADD3 UR33, UPT, UPT, UR21, 0xd0, URZ ;  /* 0x000000d015218890 */ /* 0x000fe2000fffe0ff */
[----:B------:R-:W-:Y:S01]  /*4bf0*/  VOTEU.ALL UP1, P1 ;  /* 0x0000000000ff7886 */ /* 0x000fe20000820000 */
[----:B------:R-:W-:Y:S02]  /*4c00*/  @!UP0 UIADD3 UR8, UPT, UPT, UR21, 0xa00, URZ ;  /* 0x00000a0015088890 */ /* 0x000fe4000fffe0ff */
[----:B------:R-:W-:Y:S03]  /*4c10*/  @!UP0 UIADD3 UR10, UPT, UPT, UR34, 0x10, URZ ;  /* 0x00000010220a8890 */ /* 0x000fe6000fffe0ff */
[----:B------:R-:W-:Y:S01]  /*4c20*/  UMOV UR9, UR33 ;  /* 0x0000002100097c82 */ /* 0x000fe20008000000 */
[----:B------:R-:W-:Y:S01]  /*4c30*/  UMOV UR11, UR35 ;  /* 0x00000023000b7c82 */ /* 0x000fe20008000000 */
[----:B------:R1:W-:Y:S01]  /*4c40*/  @!UP1 UTMALDG.3D [UR32], [UR4], desc[UR6] ;  /* 0x00000620040095b4 */ /* 0x0003e20008011000 */
[----:B------:R-:W-:Y:S01]  /*4c50*/  VOTEU.ALL UP1, P1 ;  /* 0x0000000000ff7886 */ /* 0x000fe20000820000 */
[----:B------:R-:W-:Y:S02]  /*4c60*/  @!UP0 UIADD3 UR16, UPT, UPT, UR21, 0x1200, URZ ;  /* 0x0000120015108890 */ /* 0x000fe4000fffe0ff */
[----:B------:R-:W-:Y:S01]  /*4c70*/  @!UP0 UIADD3 UR18, UPT, UPT, UR34, 0x20, URZ ;  /* 0x0000002022128890 */ /* 0x000fe2000fffe0ff */
        /* <DEDUP_REMOVED lines=10> */
[----:B------:R-:W-:Y:S02]  /*4d20*/  UIADD3 UR50, UPT, UPT, UR13, UR51, URZ ;  /* 0x000000330d327290 */ /* 0x000fe4000fffe0ff */
[----:B------:R-:W-:Y:S02]  /*4d30*/  UIADD3 UR49, UPT, UPT, UR14, UR43, URZ ;  /* 0x0000002b0e317290 */ /* 0x000fe4000fffe0ff */
[----:B------:R-:W-:Y:S01]  /*4d40*/  @!UP1 UTMALDG.3D [UR24], [UR4], desc[UR6] ;  /* 0x00000618040095b4 */ /* 0x000fe20008011000 */
[----:B------:R-:W-:Y:S01]  /*4d50*/  VOTEU.ALL UP1, P1 ;  /* 0x0000000000ff7886 */ /* 0x000fe20000820000 */
[----:B-1----:R-:W-:Y:S01]  /*4d60*/  UMOV UR36, UR29 ;  /* 0x0000001d00247c82 */ /* 0x002fe20008000000 */
[----:B---3--:R-:W-:Y:S02]  /*4d70*/  @!UP0 UIADD3 UR8, UPT, UPT, UR21, 0x2200, URZ ;  /* 0x0000220015088890 */ /* 0x008fe4000fffe0ff */
[----:B------:R-:W-:Y:S02]  /*4d80*/  @!UP0 UIADD3 UR10, UPT, UPT, UR34, 0x40, URZ ;  /* 0x00000040220a8890 */ /* 0x000fe4000fffe0ff */
[----:B----4-:R-:W-:Y:S02]  /*4d90*/  @!UP0 UIADD3 UR16, UPT, UPT, UR21, 0x2a00, URZ ;  /* 0x00002a0015108890 */ /* 0x010fe4000fffe0ff */
[----:B------:R-:W-:Y:S05]  /*4da0*/  @!UP0 UIADD3 UR18, UPT, UPT, UR34, 0x50, URZ ;  /* 0x0000005022128890 */ /* 0x000fea000fffe0ff */
[----:B------:R1:W-:Y:S01]  /*4db0*/  @!UP1 UTMALDG.3D [UR8], [UR4], desc[UR6] ;  /* 0x00000608040095b4 */ /* 0x0003e20008011000 */
[----:B------:R-:W-:Y:S02]  /*4dc0*/  UPLOP3.LUT UP1, UPT, UPT, UPT, UPT, 0x80, 0x8 ;  /* 0x000000000008789c */ /* 0x000fe40003f2f070 */
[----:B-1----:R-:W-:Y:S02]  /*4dd0*/  @!UP0 UIADD3 UR8, UPT, UPT, UR21, 0x3200, URZ ;  /* 0x0000320015088890 */ /* 0x002fe4000fffe0ff */
[----:B------:R-:W-:Y:S01]  /*4de0*/  @!UP0 UIADD3 UR10, UPT, UPT, UR34, 0x60, URZ ;  /* 0x00000060220a8890 */ /* 0x000fe2000fffe0ff */
[----:B------:R-:W-:Y:S05]  /*4df0*/  VOTEU.ALL UP0, P1 ;  /* 0x0000000000ff7886 */ /* 0x000fea0000800000 */
[----:B------:R3:W-:Y:S01]  /*4e00*/  @!UP0 UTMALDG.3D [UR16], [UR4], desc[UR6] ;  /* 0x00000610040085b4 */ /* 0x0007e20008011000 */
[----:B------:R-:W-:Y:S05]  /*4e10*/  VOTEU.ALL UP0, P1 ;  /* 0x0000000000ff7886 */ /* 0x000fea0000800000 */
[----:B------:R3:W-:Y:S01]  /*4e20*/  @!UP0 UTMALDG.3D [UR8], [UR4], desc[UR6] ;  /* 0x00000608040085b4 */ /* 0x0007e20008011000 */
[----:B------:R3:W-:Y:S01]  /*4e30*/  @!P1 SYNCS.ARRIVE.TRANS64.RED.A0TR RZ, [UR21+0xd0], R8 ;  /* 0x0000d008ffff99a7 */ /* 0x0007e20008300415 */
[----:B------:R-:W-:Y:S01]  /*4e40*/  SYNCS.ARRIVE.TRANS64.RED.A1T0 RZ, [UR39], RZ ;  /* 0x000000ffffff79a7 */ /* 0x000fe20008100427 */
[----:B------:R-:W-:Y:S05]  /*4e50*/  BRA.U UP3, `(.L_x_85) ;  /* 0xfffffff503047547 */ /* 0x000fea000b83ffff */
[----:B------:R-:W-:Y:S07]  /*4e60*/  MOV R0, UR21 ;  /* 0x0000001500007c02 */ /* 0x000fee0008000f00 */
.L_x_86:
[----:B-1----:R-:W-:-:S04]  /*4e70*/  SHF.L.U32 R3, R11, 0x1f, RZ ;  /* 0x0000001f0b037819 */ /* 0x002fc800000006ff */
[----:B------:R1:W4:Y:S03]  /*4e80*/  SYNCS.PHASECHK.TRANS64.TRYWAIT P0, [R0+URZ+0xd8], R3 ;  /* 0x0000d803000075a7 */ /* 0x00032600080011ff */
[----:B----4-:R-:W-:Y:S05]  /*4e90*/  @!P0 NANOSLEEP.SYNCS 0x989680 ;  /* 0x009896800000895d */ /* 0x010fea0003900000 */
[----:B------:R-:W4:Y:S02]  /*4ea0*/  @!P0 SYNCS.PHASECHK.TRANS64 P0, [R0+URZ+0xd8], R3 ;  /* 0x0000d803000085a7 */ /* 0x000f2400080010ff */
[----:B--234-:R-:W-:Y:S05]  /*4eb0*/  @P0 EXIT ;  /* 0x000000000000094d */ /* 0x01cfea0003800000 */
[----:B------:R-:W-:Y:S05]  /*4ec0*/  BRA `(.L_x_86) ;  /* 0xfffffffc00e87947 */ /* 0x000fea000383ffff */
.L_x_77:
[----:B------:R-:W-:-:S06]  /*4ed0*/  UISETP.GE.AND UP0, UPT, UR22, 0x4, UPT ;  /* 0x000000041600788c */ /* 0x000fcc000bf06270 */
[----:B------:R-:W-:-:S13]  /*4ee0*/  PLOP3.LUT P0, PT, PT, PT, UP0, 0x80, 0x8 ;  /* 0x000000000008781c */ /* 0x000fda0003f0f008 */
[----:B-1----:R-:W-:Y:S05]  /*4ef0*/  @!P0 EXIT ;  /* 0x000000000000894d */ /* 0x002fea0003800000 */
[----:B------:R-:W-:Y:S01]  /*4f00*/  BAR.SYNC.DEFER_BLOCKING 0x6, 0xa0 ;  /* 0x0182800000007b1d */ /* 0x000fe20000010000 */
[C---:B------:R-:W-:Y:S01]  /*4f10*/  IMAD.U32 R2, R234.reuse, 0x10000, RZ ;  /* 0x00010000ea027824 */ /* 0x040fe200078e00ff */
[----:B------:R-:W-:-:S04]  /*4f20*/  LOP3.LUT R234, R234, 0x60, RZ, 0xc0, !PT ;  /* 0x00000060eaea7812 */ /* 0x000fc800078ec0ff */
[----:B------:R-:W-:Y:S01]  /*4f30*/  UMOV UR4, 0x400 ;  /* 0x0000040000047882 */ /* 0x000fe20000000000 */
[----:B------:R-:W1:Y:S01]  /*4f40*/  LDCU.64 UR8, c[0x0][0x890] ;  /* 0x00011200ff0877ac */ /* 0x000e620008000a00 */
[----:B------:R-:W-:Y:S01]  /*4f50*/  LOP3.LUT R2, R2, 0x600000, RZ, 0xc0, !PT ;  /* 0x0060000002027812 */ /* 0x000fe200078ec0ff */
[----:B------:R-:W-:Y:S01]  /*4f60*/  ULEA UR4, UR5, UR4, 0x18 ;  /* 0x0000000405047291 */ /* 0x000fe2000f8ec0ff */
[----:B------:R-:W2:Y:S01]  /*4f70*/  LDCU.64 UR6, c[0x0][0x8b0] ;  /* 0x00011600ff0677ac */ /* 0x000ea20008000a00 */
[----:B------:R-:W3:Y:S01]  /*4f80*/  LDCU UR44, c[0x0][0xb0c] ;  /* 0x00016180ff2c77ac */ /* 0x000ee20008000800 */
[----:B------:R-:W4:Y:S06]  /*4f90*/  LDCU UR40, c[0x0][0xb30] ;  /* 0x00016600ff2877ac */ /* 0x000f2c0008000800 */
[----:B------:R-:W5:Y:S01]  /*4fa0*/  LDS R3, [UR4+0x1a0] ;  /* 0x0001a004ff037984 */ /* 0x000f620008000800 */
[----:B-1----:R-:W-:Y:S01]  /*4fb0*/  IMAD.U32 R231, RZ, RZ, UR8 ;  /* 0x00000008ffe77e24 */ /* 0x002fe2000f8e00ff */
[----:B------:R-:W-:Y:S01]  /*4fc0*/  MOV R230, UR9 ;  /* 0x0000000900e67c02 */ /* 0x000fe20008000f00 */
[----:B------:R-:W1:Y:S01]  /*4fd0*/  LDCU.64 UR58, c[0x0][0x888] ;  /* 0x00011100ff3a77ac */ /* 0x000e620008000a00 */
[----:B--2---:R-:W-:Y:S01]  /*4fe0*/  IMAD.U32 R229, RZ, RZ, UR6 ;  /* 0x00000006ffe57e24 */ /* 0x004fe2000f8e00ff */
[----:B------:R-:W-:Y:S01]  /*4ff0*/  MOV R228, UR7 ;  /* 0x0000000700e47c02 */ /* 0x000fe20008000f00 */
[----:B------:R-:W2:Y:S01]  /*5000*/  LDCU.64 UR42, c[0x0][0xb28] ;  /* 0x00016500ff2a77ac */ /* 0x000ea20008000a00 */
[----:B------:R-:W1:Y:S01]  /*5010*/  LDCU.128 UR60, c[0x0][0xb10] ;  /* 0x00016200ff3c77ac */ /* 0x000e620008000c00 */
[----:B------:R-:W-:Y:S01]  /*5020*/  UMOV UR46, URZ ;  /* 0x000000ff002e7c82 */ /* 0x000fe20008000000 */
[----:B------:R-:W-:Y:S01]  /*5030*/  UMOV UR55, URZ ;  /* 0x000000ff00377c82 */ /* 0x000fe20008000000 */
[----:B------:R-:W-:Y:S01]  /*5040*/  UMOV UR16, URZ ;  /* 0x000000ff00107c82 */ /* 0x000fe20008000000 */
[----:B------:R-:W-:Y:S01]  /*5050*/  UMOV UR54, URZ ;  /* 0x000000ff00367c82 */ /* 0x000fe20008000000 */
[----:B------:R-:W-:Y:S01]  /*5060*/  UMOV UR52, URZ ;  /* 0x000000ff00347c82 */ /* 0x000fe20008000000 */
[----:B-12345:R-:W-:-:S07]  /*5070*/  IMAD.IADD R2, R3, 0x1, R2 ;  /* 0x0000000103027824 */ /* 0x03efce00078e0202 */
.L_x_105:
[----:B-1----:R-:W1:Y:S01]  /*5080*/  S2UR UR4, SR_CgaCtaId ;  /* 0x00000000000479c3 */ /* 0x002e620000008800 */
[----:B------:R-:W-:Y:S01]  /*5090*/  UMOV UR47, 0x400 ;  /* 0x00000400002f7882 */ /* 0x000fe20000000000 */
[----:B------:R-:W-:Y:S04]  /*50a0*/  MOV R0, UR54 ;  /* 0x0000003600007c02 */ /* 0x000fe80008000f00 */
[----:B------:R-:W-:Y:S01]  /*50b0*/  SHF.L.U32 R3, R0, 0x1f, RZ ;  /* 0x0000001f00037819 */ /* 0x000fe200000006ff */
[----:B-1----:R-:W-:Y:S04]  /*50c0*/  ULEA UR47, UR4, UR47, 0x18 ;  /* 0x0000002f042f7291 */ /* 0x002fe8000f8ec0ff */
[----:B------:R-:W-:Y:S09]  /*50d0*/  ULEA UR4, UR16, UR47, 0x3 ;  /* 0x0000002f10047291 */ /* 0x000ff2000f8e18ff */
[----:B------:R-:W1:Y:S02]  /*50e0*/  SYNCS.PHASECHK.TRANS64.TRYWAIT P0, [UR4+0xf0], R3 ;  /* 0x0000f003ff0075a7 */ /* 0x000e640008001104 */
[----:B-1----:R-:W-:Y:S05]  /*50f0*/  @!P0 BRA `(.L_x_87) ;  /* 0x0000004400588947 */ /* 0x002fea0003800000 */
.L_x_156:
[----:B------:R-:W-:Y:S02]  /*5100*/  ULEA UR5, UR16, UR47, 0x4 ;  /* 0x0000002f10057291 */ /* 0x000fe4000f8e20ff */
[----:B------:R-:W-:Y:S04]  /*5110*/  UIADD3 UR4, UPT, UPT, UR4, 0x100, URZ ;  /* 0x0000010004047890 */ /* 0x000fe8000fffe0ff */
[----:B------:R-:W-:Y:S03]  /*5120*/  UPRMT UR4, URZ, 0x654, UR4 ;  /* 0x00000654ff047896 */ /* 0x000fe60008000004 */
[----:B------:R-:W2:Y:S01]  /*5130*/  LDS.128 R4, [UR5+0x180] ;  /* 0x00018005ff047984 */ /* 0x000ea20008000c00 */
[----:B------:R-:W-:Y:S01]  /*5140*/  @!PT LDS RZ, [RZ] ;  /* 0x00000000fffff984 */ /* 0x000fe20000000800 */
[----:B------:R-:W-:Y:S01]  /*5150*/  @!PT LDS RZ, [RZ] ;  /* 0x00000000fffff984 */ /* 0x000fe20000000800 */
[----:B------:R-:W-:Y:S01]  /*5160*/  @!PT LDS RZ, [RZ] ;  /* 0x00000000fffff984 */ /* 0x000fe20000000800 */
[----:B------:R-:W-:Y:S01]  /*5170*/  @!PT LDS RZ, [RZ] ;  /* 0x00000000fffff984 */ /* 0x000fe20000000800 */
[----:B------:R3:W-:Y:S07]  /*5180*/  MEMBAR.ALL.CTA ;  /* 0x0000000000007992 */ /* 0x0007ee0000008000 */
[----:B---3--:R-:W3:Y:S02]  /*5190*/  FENCE.VIEW.ASYNC.S ;  /* 0x00000000000073c6 */ /* 0x008ee40000000000 */
[----:B---3--:R-:W-:Y:S01]  /*51a0*/  SYNCS.ARRIVE.TRANS64.RED.A1T0 RZ, [UR4], RZ ;  /* 0x000000ffffff79a7 */ /* 0x008fe20008100404 */
[----:B--2---:R-:W-:Y:S11]  /*51b0*/  LOP3.LUT P0, RZ, R6, 0x1, RZ, 0xc0, !PT ;  /* 0x0000000106ff7812 */ /* 0x004ff6000780c0ff */
[----:B------:R-:W-:Y:S02]  /*51c0*/  @!UPT UIADD3 URZ, UPT, UPT, URZ, URZ, URZ ;  /* 0x000000fffffff290 */ /* 0x000fe4000fffe0ff */
[----:B------:R-:W-:Y:S01]  /*51d0*/  VOTEU.ANY UP0, P0 ;  /* 0x0000000000ff7886 */ /* 0x000fe20000000100 */
[----:B------:R-:W-:Y:S01]  /*51e0*/  PLOP3.LUT P3, PT, PT, PT, UP0, 0x80, 0x8 ;  /* 0x000000000008781c */ /* 0x000fe20003f6f008 */
[----:B------:R-:W-:Y:S01]  /*51f0*/  UP2UR UR53, UPR, URZ, 0x1 ;  /* 0x00000001ff357883 */ /* 0x000fe20008000000 */
[----:B------:R-:W-:Y:S02]  /*5200*/  PLOP3.LUT P1, PT, PT, PT, UP0, 0x80, 0x8 ;  /* 0x000000000008781c */ /* 0x000fe40003f2f008 */
[----:B------:R-:W-:Y:S02]  /*5210*/  PLOP3.LUT P2, PT, PT, PT, UP0, 0x80, 0x8 ;  /* 0x000000000008781c */ /* 0x000fe40003f4f008 */
[----:B------:R-:W-:Y:S01]  /*5220*/  PLOP3.LUT P0, PT, PT, PT, UP0, 0x80, 0x8 ;  /* 0x000000000008781c */ /* 0x000fe20003f0f008 */
[----:B------:R-:W-:Y:S06]  /*5230*/  UISETP.GE.AND UP0, UPT, UR41, 0x1, UPT ;  /* 0x000000012900788c */ /* 0x000fec000bf06270 */
[----:B-1----:R-:W-:Y:S02]  /*5240*/  @P3 MOV R3, R4 ;  /* 0x0000000400033202 */ /* 0x002fe40000000f00 */
[----:B------:R-:W-:Y:S02]  /*5250*/  @P1 LOP3.LUT R0, R5, 0xffff, RZ, 0xc0, !PT ;  /* 0x0000ffff05001812 */ /* 0x000fe400078ec0ff */
[----:B------:R-:W-:Y:S02]  /*5260*/  @P2 R2UR UR39, R3 ;  /* 0x00000000032722ca */ /* 0x000fe400000e0000 */
[----:B------:R-:W-:Y:S01]  /*5270*/  @P0 R2UR UR38, R0 ;  /* 0x00000000002602ca */ /* 0x000fe200000e0000 */
[----:B------:R-:W-:Y:S03]  /*5280*/  @!UPT UIADD3 URZ, UPT, UPT, URZ, URZ, URZ ;  /* 0x000000fffffff290 */ /* 0x000fe6000fffe0ff */
[----:B------:R-:W-:Y:S11]  /*5290*/  BRA.U !UP0, `(.L_x_88) ;  /* 0x0000000108cc7547 */ /* 0x000ff6000b800000 */
[----:B------:R-:W1:Y:S01]  /*52a0*/  LDCU UR6, c[0x0][0xb20] ;  /* 0x00016400ff0677ac */ /* 0x000e620008000800 */
[----:B------:R-:W2:Y:S01]  /*52b0*/  LDCU UR7, c[0x0][0x370] ;  /* 0x00006e00ff0777ac */ /* 0x000ea20008000800 */
[----:B------:R-:W3:Y:S01]  /*52c0*/  LDCU UR4, c[0x0][0x374] ;  /* 0x00006e80ff0477ac */ /* 0x000ee20008000800 */
[----:B------:R-:W-:Y:S02]  /*52d0*/  UISETP.NE.AND UP0, UPT, UR62, 0x1, UPT ;  /* 0x000000013e00788c */ /* 0x000fe4000bf05270 */
[----:B------:R-:W-:Y:S02]  /*52e0*/  UIMAD.WIDE.U32 UR10, UR38, UR63, URZ ;  /* 0x0000003f260a72a5 */ /* 0x000fe4000f8e00ff */
[----:B------:R-:W-:Y:S02]  /*52f0*/  UISETP.NE.AND UP1, UPT, UR44, 0x1, UPT ;  /* 0x000000012c00788c */ /* 0x000fe4000bf25270 */
[----:B------:R-:W-:Y:S02]  /*5300*/  UISETP.NE.AND UP2, UPT, UR41, 0x1, UPT ;  /* 0x000000012900788c */ /* 0x000fe4000bf45270 */
[----:B------:R-:W-:Y:S02]  /*5310*/  UIMAD.WIDE.U32 UR14, UR39, UR60, URZ ;  /* 0x0000003c270e72a5 */ /* 0x000fe4000f8e00ff */
[----:B--2---:R-:W-:Y:S02]  /*5320*/  UIMAD.WIDE.U32 UR12, UR7, UR60, URZ ;  /* 0x0000003c070c72a5 */ /* 0x004fe4000f8e00ff */
[----:B---3--:R-:W-:Y:S07]  /*5330*/  UIMAD.WIDE.U32 UR8, UR4, UR63, URZ ;  /* 0x0000003f040872a5 */ /* 0x008fee000f8e00ff */
[----:B------:R-:W-:Y:S02]  /*5340*/  UMOV UR5, UR9 ;  /* 0x0000000900057c82 */ /* 0x000fe40008000000 */
[----:B-1----:R-:W-:Y:S03]  /*5350*/  @UP0 USHF.R.U32.HI UR4, URZ, UR6, UR5 ;  /* 0x00000006ff040299 */ /* 0x002fe60008011605 */
[----:B------:R-:W-:Y:S01]  /*5360*/  UMOV UR5, UR11 ;  /* 0x0000000b00057c82 */ /* 0x000fe20008000000 */
[----:B------:R-:W-:Y:S02]  /*5370*/  UIMAD.WIDE.U32 UR8, UR4, UR42, URZ ;  /* 0x0000002a040872a5 */ /* 0x000fe4000f8e00ff */
[----:B------:R-:W-:Y:S03]  /*5380*/  USHF.R.U32.HI UR6, URZ, UR6, UR5 ;  /* 0x00000006ff067299 */ /* 0x000fe60008011605 */
[----:B------:R-:W-:Y:S01]  /*5390*/  UMOV UR5, UR13 ;  /* 0x0000000d00057c82 */ /* 0x000fe20008000000 */
[----:B------:R-:W-:Y:S02]  /*53a0*/  USEL UR6, UR38, UR6, !UP0 ;  /* 0x0000000626067287 */ /* 0x000fe4000c000000 */
[----:B------:R-:W-:Y:S01]  /*53b0*/  @UP1 USHF.R.U32.HI UR7, URZ, UR61, UR5 ;  /* 0x0000003dff071299 */ /* 0x000fe20008011605 */
[----:B------:R-:W-:Y:S02]  /*53c0*/  UMOV UR8, UR9 ;  /* 0x0000000900087c82 */ /* 0x000fe40008000000 */
[----:B------:R-:W-:Y:S01]  /*53d0*/  UMOV UR5, UR15 ;  /* 0x0000000f00057c82 */ /* 0x000fe20008000000 */
[----:B------:R-:W-:Y:S02]  /*53e0*/  UIMAD.WIDE.U32 UR10, UR7, UR42, URZ ;  /* 0x0000002a070a72a5 */ /* 0x000fe4000f8e00ff */
[----:B------:R-:W-:Y:S02]  /*53f0*/  @UP2 USHF.R.U32.HI UR4, URZ, UR43, UR8 ;  /* 0x0000002bff042299 */ /* 0x000fe40008011608 */
[----:B------:R-:W-:Y:S02]  /*5400*/  USHF.R.U32.HI UR5, URZ, UR61, UR5 ;  /* 0x0000003dff057299 */ /* 0x000fe40008011605 */
[----:B------:R-:W-:Y:S02]  /*5410*/  UIMAD UR4, UR41, UR4, URZ ;  /* 0x00000004290472a4 */ /* 0x000fe4000f8e02ff */
[----:B------:R-:W-:Y:S02]  /*5420*/  USEL UR5, UR39, UR5, !UP1 ;  /* 0x0000000527057287 */ /* 0x000fe4000c800000 */
[----:B------:R-:W-:Y:S01]  /*5430*/  UISETP.GE.AND UP0, UPT, UR6, UR4, UPT ;  /* 0x000000040600728c */ /* 0x000fe2000bf06270 */
[----:B------:R-:W-:Y:S02]  /*5440*/  UMOV UR10, UR11 ;  /* 0x0000000b000a7c82 */ /* 0x000fe40008000000 */
[----:B------:R-:W-:Y:S02]  /*5450*/  @UP2 USHF.R.U32.HI UR7, URZ, UR43, UR10 ;  /* 0x0000002bff072299 */ /* 0x000fe4000801160a */
[----:B------:R-:W-:Y:S02]  /*5460*/  UIMAD.WIDE.U32 UR10, UR6, UR42, URZ ;  /* 0x0000002a060a72a5 */ /* 0x000fe4000f8e00ff */
[----:B------:R-:W-:Y:S04]  /*5470*/  UIMAD UR8, UR41, UR7, URZ ;  /* 0x00000007290872a4 */ /* 0x000fe8000f8e02ff */
[----:B------:R-:W-:Y:S02]  /*5480*/  UISETP.GE.OR UP0, UPT, UR5, UR8, UP0 ;  /* 0x000000080500728c */ /* 0x000fe40008706670 */
[----:B------:R-:W-:Y:S02]  /*5490*/  UIMAD.WIDE.U32 UR8, UR5, UR42, URZ ;  /* 0x0000002a050872a5 */ /* 0x000fe4000f8e00ff */
[----:B------:R-:W-:Y:S01]  /*54a0*/  UIADD3 UR8, UPT, UPT, -UR5, URZ, URZ ;  /* 0x000000ff05087290 */ /* 0x000fe2000fffe1ff */
[----:B------:R-:W-:Y:S02]  /*54b0*/  UMOV UR4, UR11 ;  /* 0x0000000b00047c82 */ /* 0x000fe40008000000 */
[----:B------:R-:W-:Y:S04]  /*54c0*/  USHF.R.U32.HI UR4, URZ, UR43, UR4 ;  /* 0x0000002bff047299 */ /* 0x000fe80008011604 */
[----:B------:R-:W-:Y:S03]  /*54d0*/  USEL UR11, UR6, UR4, !UP2 ;  /* 0x00000004060b7287 */ /* 0x000fe6000d000000 */
[----:B------:R-:W-:Y:S01]  /*54e0*/  @!UP0 UMOV UR4, UR9 ;  /* 0x0000000900048c82 */ /* 0x000fe20008000000 */
[----:B------:R-:W-:Y:S02]  /*54f0*/  UIADD3 UR10, UPT, UPT, -UR11, URZ, URZ ;  /* 0x000000ff0b0a7290 */ /* 0x000fe4000fffe1ff */
[----:B------:R-:W-:Y:S02]  /*5500*/  @!UP0 USHF.R.U32.HI UR4, URZ, UR43, UR4 ;  /* 0x0000002bff048299 */ /* 0x000fe40008011604 */
[----:B------:R-:W-:Y:S02]  /*5510*/  UIMAD UR10, UR41, UR10, UR6 ;  /* 0x0000000a290a72a4 */ /* 0x000fe4000f8e0206 */
[----:B------:R-:W-:Y:S02]  /*5520*/  @!UP0 USEL UR4, UR5, UR4, !UP2 ;  /* 0x0000000405048287 */ /* 0x000fe4000d000000 */
[----:B------:R-:W-:Y:S02]  /*5530*/  UIADD3 UR9, UPT, UPT, -UR6, URZ, URZ ;  /* 0x000000ff06097290 */ /* 0x000fe4000fffe1ff */
[----:B------:R-:W-:Y:S02]  /*5540*/  @!UP0 UIMAD UR10, UR7, UR10, UR4 ;  /* 0x0000000a070a82a4 */ /* 0x000fe4000f8e0204 */
[----:B------:R-:W-:Y:S02]  /*5550*/  @!UP0 UIADD3 UR11, UPT, UPT, UR11, -UR4, URZ ;  /* 0x800000040b0b8290 */ /* 0x000fe4000fffe0ff */
[----:B------:R-:W-:Y:S02]  /*5560*/  UIMAD UR7, UR44, UR8, UR39 ;  /* 0x000000082c0772a4 */ /* 0x000fe4000f8e0227 */
[----:B------:R-:W-:Y:S02]  /*5570*/  @!UP0 UIMAD UR6, UR11, UR41, UR5 ;  /* 0x000000290b0682a4 */ /* 0x000fe4000f8e0205 */
[----:B------:R-:W-:Y:S01]  /*5580*/  UIMAD UR4, UR62, UR9, UR38 ;  /* 0x000000093e0472a4 */ /* 0x000fe2000f8e0226 */
[----:B------:R-:W-:Y:S02]  /*5590*/  @!UP0 UMOV UR5, UR10 ;  /* 0x0000000a00058c82 */ /* 0x000fe40008000000 */
[----:B------:R-:W-:Y:S02]  /*55a0*/  UIMAD UR39, UR5, UR44, UR7 ;  /* 0x0000002c052772a4 */ /* 0x000fe4000f8e0207 */
[----:B------:R-:W-:Y:S11]  /*55b0*/  UIMAD UR38, UR6, UR62, UR4 ;  /* 0x0000003e062672a4 */ /* 0x000ff6000f8e0204 */
[----:B------:R-:W-:Y:S01]  /*55c0*/  @!UPT UIADD3 URZ, UPT, UPT, URZ, URZ, URZ ;  /* 0x000000fffffff290 */ /* 0x000fe2000fffe0ff */
.L_x_88:
[----:B------:R-:W-:Y:S01]  /*55d0*/  UISETP.NE.AND UP0, UPT, UR40, 0x1, UPT ;  /* 0x000000012800788c */ /* 0x000fe2000bf05270 */
[----:B------:R-:W-:Y:S01]  /*55e0*/  R2UR UR17, R231 ;  /* 0x00000000e71172ca */ /* 0x000fe200000e0000 */
[----:B------:R-:W-:Y:S01]  /*55f0*/  UIADD3 UR51, UPT, UPT, UR16, 0x1, URZ ;  /* 0x0000000110337890 */ /* 0x000fe2000fffe0ff */
[----:B------:R-:W-:Y:S08]  /*5600*/  R2UR UR11, R230 ;  /* 0x00000000e60b72ca */ /* 0x000ff000000e0000 */
[----:B------:R-:W1:Y:S01]  /*5610*/  @!UP0 LDCU.128 UR12, c[0x0][0xb10] ;  /* 0x00016200ff0c87ac */ /* 0x000e620008000c00 */
[----:B------:R-:W2:Y:S01]  /*5620*/  @!UP0 LDCU UR5, c[0x0][0xb0c] ;  /* 0x00016180ff0587ac */ /* 0x000ea20008000800 */
[----:B------:R-:W3:Y:S01]  /*5630*/  @!UP0 LDCU UR10, c[0x0][0xb20] ;  /* 0x00016400ff0a87ac */ /* 0x000ee20008000800 */
[----:B------:R-:W-:Y:S02]  /*5640*/  UISETP.NE.U32.AND UP3, UPT, UR17, URZ, UPT ;  /* 0x000000ff1100728c */ /* 0x000fe4000bf65070 */
[----:B-1----:R-:W-:Y:S02]  /*5650*/  UIMAD.WIDE.U32 UR8, UR39, UR12, URZ ;  /* 0x0000000c270872a5 */ /* 0x002fe4000f8e00ff */
[----:B------:R-:W-:Y:S02]  /*5660*/  UIMAD.WIDE.U32 UR6, UR38, UR15, URZ ;  /* 0x0000000f260672a5 */ /* 0x000fe4000f8e00ff */
[----:B------:R-:W-:Y:S02]  /*5670*/  @!UP0 UISETP.NE.AND UP1, UPT, UR14, 0x1, UPT ;  /* 0x000000010e00888c */ /* 0x000fe4000bf25270 */
[----:B------:R-:W-:Y:S02]  /*5680*/  UISETP.NE.AND.EX UP3, UPT, UR11, URZ, UPT, UP3 ;  /* 0x000000ff0b00728c */ /* 0x000fe4000bf65330 */
[----:B--2---:R-:W-:Y:S01]  /*5690*/  @!UP0 UISETP.NE.AND UP2, UPT, UR5, 0x1, UPT ;  /* 0x000000010500888c */ /* 0x004fe2000bf45270 */
[----:B------:R-:W-:Y:S01]  /*56a0*/  @!UP0 UMOV UR4, UR9 ;  /* 0x0000000900048c82 */ /* 0x000fe20008000000 */
[----:B------:R-:W-:Y:S01]  /*56b0*/  @!UP0 UMOV UR6, UR7 ;  /* 0x0000000700068c82 */ /* 0x000fe20008000000 */
[----:B------:R-:W-:Y:S02]  /*56c0*/  @!UP0 USHF.R.U32.HI UR4, URZ, UR13, UR4 ;  /* 0x0000000dff048299 */ /* 0x000fe40008011604 */
[----:B---3--:R-:W-:Y:S02]  /*56d0*/  @!UP0 USHF.R.U32.HI UR6, URZ, UR10, UR6 ;  /* 0x0000000aff068299 */ /* 0x008fe40008011606 */
[----:B------:R-:W-:Y:S02]  /*56e0*/  @!UP0 USEL UR7, UR39, UR4, !UP2 ;  /* 0x0000000427078287 */ /* 0x000fe4000d000000 */
[----:B------:R-:W-:Y:S04]  /*56f0*/  @!UP0 USEL UR6, UR38, UR6, !UP1 ;  /* 0x0000000626068287 */ /* 0x000fe8000c800000 */
[----:B------:R-:W-:Y:S02]  /*5700*/  @!UP0 UIADD3 UR4, UPT, UPT, -UR7, UR6, URZ ;  /* 0x0000000607048290 */ /* 0x000fe4000fffe1ff */
[----:B------:R-:W-:Y:S02]  /*5710*/  @!UP0 UIADD3 UR6, UPT, UPT, UR7, -UR6, URZ ;  /* 0x8000000607068290 */ /* 0x000fe4000fffe0ff */
[----:B------:R-:W-:Y:S02]  /*5720*/  @!UP0 UIMAD UR39, UR4, UR5, UR39 ;  /* 0x00000005042782a4 */ /* 0x000fe4000f8e0227 */
[----:B------:R-:W-:Y:S01]  /*5730*/  @!UP0 UIMAD UR38, UR6, UR14, UR38 ;  /* 0x0000000e062682a4 */ /* 0x000fe2000f8e0226 */
[----:B------:R-:W-:Y:S11]  /*5740*/  BRA.U !UP3, `(.L_x_89) ;  /* 0x000000010b407547 */ /* 0x000ff6000b800000 */
[----:B------:R-:W-:Y:S01]  /*5750*/  UISETP.NE.U32.AND UP0, UPT, UR58, URZ, UPT ;  /* 0x000000ff3a00728c */ /* 0x000fe2000bf05070 */
[----:B------:R-:W-:Y:S01]  /*5760*/  R2UR UR6, R231 ;  /* 0x00000000e70672ca */ /* 0x000fe200000e0000 */
[----:B------:R-:W1:Y:S01]  /*5770*/  LDCU.64 UR8, c[0x0][0x358] ;  /* 0x00006b00ff0877ac */ /* 0x000e620008000a00 */
[----:B------:R-:W-:Y:S01]  /*5780*/  IMAD.MOV.U32 R226, RZ, RZ, 0x1 ;  /* 0x00000001ffe27424 */ /* 0x000fe200078e00ff */
[----:B------:R-:W-:Y:S06]  /*5790*/  UISETP.NE.AND.EX UP0, UPT, UR59, URZ, UPT, UP0 ;  /* 0x000000ff3b00728c */ /* 0x000fec000bf05300 */
[----:B------:R-:W-:Y:S05]  /*57a0*/  PLOP3.LUT P0, PT, PT, PT, UP0, 0x80, 0x8 ;  /* 0x000000000008781c */ /* 0x000fea0003f0f008 */
[----:B------:R-:W2:Y:S01]  /*57b0*/  @UP0 LDCU.64 UR4, c[0x0][0x888] ;  /* 0x00011100ff0407ac */ /* 0x000ea20008000a00 */
[----:B------:R-:W-:Y:S04]  /*57c0*/  @UP0 UIMAD UR6, UR36, UR6, URZ ;  /* 0x00000006240602a4 */ /* 0x000fe8000f8e02ff */
[----:B--2---:R-:W-:Y:S06]  /*57d0*/  @UP0 UIMAD.WIDE UR4, UR6, 0x4, UR4 ;  /* 0x00000004060408a5 */ /* 0x004fec000f8e0204 */
[----:B------:R-:W-:Y:S02]  /*57e0*/  IMAD.U32 R8, RZ, RZ, UR4 ;  /* 0x00000004ff087e24 */ /* 0x000fe4000f8e00ff */
[----:B------:R-:W-:Y:S05]  /*57f0*/  IMAD.U32 R9, RZ, RZ, UR5 ;  /* 0x00000005ff097e24 */ /* 0x000fea000f8e00ff */
[----:B-1----:R-:W2:Y:S02]  /*5800*/  @P0 LDG.E R0, desc[UR8][R8.64] ;  /* 0x0000000808000981 */ /* 0x002ea4000c1e1900 */
[----:B--2---:R-:W-:Y:S01]  /*5810*/  @P0 R2UR UR45, R0 ;  /* 0x00000000002d02ca */ /* 0x004fe200000e0000 */
[----:B------:R-:W-:Y:S05]  /*5820*/  IMAD.MOV.U32 R0, RZ, RZ, 0x1 ;  /* 0x00000001ff007424 */ /* 0x000fea00078e00ff */
[----:B------:R-:W-:Y:S08]  /*5830*/  @!P0 PRMT R226, R0, 0x7610, R226 ;  /* 0x0000761000e28816 */ /* 0x000ff000000000e2 */
[----:B------:R-:W1:Y:S02]  /*5840*/  @!UP0 LDCU UR45, c[0x0][0x880] ;  /* 0x00011000ff2d87ac */ /* 0x000e640008000800 */
.L_x_89:
[----:B------:R-:W-:Y:S01]  /*5850*/  UISETP.NE.AND UP1, UPT, UR56, URZ, UPT ;  /* 0x000000ff3800728c */ /* 0x000fe2000bf25270 */
[----:B------:R-:W-:Y:S02]  /*5860*/  R2UR UR5, R229 ;  /* 0x00000000e50572ca */ /* 0x000fe400000e0000 */
[----:B------:R-:W-:Y:S03]  /*5870*/  R2UR UR4, R228 ;  /* 0x00000000e40472ca */ /* 0x000fe600000e0000 */
[----:B------:R-:W-:Y:S08]  /*5880*/  PLOP3.LUT P2, PT, PT, PT, UP1, 0x80, 0x8 ;  /* 0x000000000008781c */ /* 0x000ff00003f4f018 */
[----:B------:R-:W-:Y:S04]  /*5890*/  UISETP.NE.U32.AND UP0, UPT, UR5, URZ, UPT ;  /* 0x000000ff0500728c */ /* 0x000fe8000bf05070 */
[----:B------:R-:W-:Y:S09]  /*58a0*/  UISETP.NE.AND.EX UP0, UPT, UR4, URZ, UPT, UP0 ;  /* 0x000000ff0400728c */ /* 0x000ff2000bf05300 */
[----:B------:R-:W-:Y:S05]  /*58b0*/  BRA.U !UP0, `(.L_x_90) ;  /* 0x00000001083c7547 */ /* 0x000fea000b800000 */
[----:B------:R-:W2:Y:S01]  /*58c0*/  LDCU.64 UR4, c[0x0][0x8a8] ;  /* 0x00011500ff0477ac */ /* 0x000ea20008000a00 */
[----:B------:R-:W-:Y:S01]  /*58d0*/  R2UR UR6, R229 ;  /* 0x00000000e50672ca */ /* 0x000fe200000e0000 */
[----:B------:R-:W3:Y:S01]  /*58e0*/  LDCU.64 UR8, c[0x0][0x358] ;  /* 0x00006b00ff0877ac */ /* 0x000ee20008000a00 */
[----:B--2---:R-:W-:Y:S04]  /*58f0*/  UISETP.NE.U32.AND UP0, UPT, UR4, URZ, UPT ;  /* 0x000000ff0400728c */ /* 0x004fe8000bf05070 */
[----:B------:R-:W-:Y:S06]  /*5900*/  UISETP.NE.AND.EX UP0, UPT, UR5, URZ, UPT, UP0 ;  /* 0x000000ff0500728c */ /* 0x000fec000bf05300 */
[----:B------:R-:W-:Y:S05]  /*5910*/  PLOP3.LUT P0, PT, PT, PT, UP0, 0x80, 0x8 ;  /* 0x000000000008781c */ /* 0x000fea0003f0f008 */
[----:B------:R-:W2:Y:S01]  /*5920*/  @UP0 LDCU.64 UR4, c[0x0][0x8a8] ;  /* 0x00011500ff0407ac */ /* 0x000ea20008000a00 */
[----:B------:R-:W-:Y:S04]  /*5930*/  @UP0 UIMAD UR6, UR36, UR6, URZ ;  /* 0x00000006240602a4 */ /* 0x000fe8000f8e02ff */
[----:B--2---:R-:W-:Y:S06]  /*5940*/  @UP0 UIMAD.WIDE UR4, UR6, 0x4, UR4 ;  /* 0x00000004060408a5 */ /* 0x004fec000f8e0204 */
[----:B------:R-:W-:Y:S02]  /*5950*/  IMAD.U32 R8, RZ, RZ, UR4 ;  /* 0x00000004ff087e24 */ /* 0x000fe4000f8e00ff */
[----:B------:R-:W-:Y:S05]  /*5960*/  IMAD.U32 R9, RZ, RZ, UR5 ;  /* 0x00000005ff097e24 */ /* 0x000fea000f8e00ff */
[----:B---3--:R-:W2:Y:S02]  /*5970*/  @P0 LDG.E R0, desc[UR8][R8.64] ;  /* 0x0000000808000981 */ /* 0x008ea4000c1e1900 */
[----:B--2---:R-:W-:Y:S11]  /*5980*/  @P0 R2UR UR37, R0 ;  /* 0x00000000002502ca */ /* 0x004ff600000e0000 */
[----:B------:R-:W-:Y:S03]  /*5990*/  @!UPT UIADD3 URZ, UPT, UPT, URZ, URZ, URZ ;  /* 0x000000fffffff290 */ /* 0x000fe6000fffe0ff */
[----:B------:R-:W2:Y:S02]  /*59a0*/  @!UP0 LDCU UR37, c[0x0][0x8a0] ;  /* 0x00011400ff2587ac */ /* 0x000ea40008000800 */
.L_x_90:
[----:B------:R-:W-:Y:S01]  /*59b0*/  UISETP.NE.AND UP5, UPT, UR56, URZ, UPT ;  /* 0x000000ff3800728c */ /* 0x000fe2000bfa5270 */
[----:B-1----:R-:W-:Y:S01]  /*59c0*/  @P2 FSETP.NEU.AND P1, PT, RZ, UR45, PT ;  /* 0x0000002dff002c0b */ /* 0x002fe2000bf2d000 */
[----:B------:R-:W-:Y:S01]  /*59d0*/  UPLOP3.LUT UP2, UPT, UPT, UPT, UPT, 0x40, 0x4 ;  /* 0x000000000004789c */ /* 0x000fe20003f4e870 */
[----:B------:R-:W-:Y:S01]  /*59e0*/  @P2 LOP3.LUT P0, RZ, R226, 0xff, RZ, 0xc0, !PT ;  /* 0x000000ffe2ff2812 */ /* 0x000fe2000780c0ff */
[----:B------:R-:W-:Y:S01]  /*59f0*/  IMAD.U32 R3, RZ, RZ, UR52 ;  /* 0x00000034ff037e24 */ /* 0x000fe2000f8e00ff */
[----:B------:R-:W-:Y:S01]  /*5a00*/  ULEA UR48, UR46, UR47, 0x3 ;  /* 0x0000002f2e307291 */ /* 0x000fe2000f8e18ff */
[----:B------:R-:W-:Y:S01]  /*5a10*/  CS2R R222, SRZ ;  /* 0x0000000000de7805 */ /* 0x000fe2000001ff00 */
[----:B------:R-:W-:Y:S01]  /*5a20*/  UISETP.NE.AND UP4, UPT, UR53, URZ, UPT ;  /* 0x000000ff3500728c */ /* 0x000fe2000bf85270 */
[----:B------:R-:W-:Y:S02]  /*5a30*/  CS2R R220, SRZ ;  /* 0x0000000000dc7805 */ /* 0x000fe4000001ff00 */
[----:B------:R-:W-:Y:S02]  /*5a40*/  CS2R R206, SRZ ;  /* 0x0000000000ce7805 */ /* 0x000fe4000001ff00 */
[----:B------:R-:W-:Y:S01]  /*5a50*/  CS2R R204, SRZ ;  /* 0x0000000000cc7805 */ /* 0x000fe2000001ff00 */
[----:B------:R-:W1:Y:S01]  /*5a60*/  @UP5 LDCU.64 UR4, c[0x0][0x888] ;  /* 0x00011100ff0457ac */ /* 0x000e620008000a00 */
[----:B------:R-:W-:Y:S02]  /*5a70*/  CS2R R190, SRZ ;  /* 0x0000000000be7805 */ /* 0x000fe4000001ff00 */
[----:B------:R-:W-:Y:S02]  /*5a80*/  CS2R R188, SRZ ;  /* 0x0000000000bc7805 */ /* 0x000fe4000001ff00 */
[----:B------:R-:W-:Y:S02]  /*5a90*/  CS2R R174, SRZ ;  /* 0x0000000000ae7805 */ /* 0x000fe4000001ff00 */
[----:B------:R-:W-:Y:S02]  /*5aa0*/  CS2R R172, SRZ ;  /* 0x0000000000ac7805 */ /* 0x000fe4000001ff00 */
[----:B------:R-:W-:Y:S01]  /*5ab0*/  CS2R R158, SRZ ;  /* 0x00000000009e7805 */ /* 0x000fe2000001ff00 */
[----:B------:R-:W-:Y:S01]  /*5ac0*/  @UP5 UPLOP3.LUT UP2, UPT, UPT, UPT, UP3, 0x80, 0x8 ;  /* 0x000000000008589c */ /* 0x000fe20003f4f030 */
[----:B------:R-:W-:Y:S02]  /*5ad0*/  CS2R R156, SRZ ;  /* 0x00000000009c7805 */ /* 0x000fe4000001ff00 */
[----:B------:R-:W-:Y:S02]  /*5ae0*/  CS2R R142, SRZ ;  /* 0x00000000008e7805 */ /* 0x000fe4000001ff00 */
[----:B------:R-:W-:Y:S02]  /*5af0*/  CS2R R140, SRZ ;  /* 0x00000000008c7805 */ /* 0x000fe4000001ff00 */
[----:B------:R-:W-:Y:S02]  /*5b00*/  CS2R R130, SRZ ;  /* 0x0000000000827805 */ /* 0x000fe4000001ff00 */
[----:B------:R-:W-:Y:S01]  /*5b10*/  CS2R R128, SRZ ;  /* 0x0000000000807805 */ /* 0x000fe2000001ff00 */
[----:B-1----:R-:W-:Y:S04]  /*5b20*/  @UP5 UISETP.NE.U32.AND UP0, UPT, UR4, URZ, UPT ;  /* 0x000000ff0400528c */ /* 0x002fe8000bf05070 */
[----:B------:R-:W-:Y:S03]  /*5b30*/  @UP5 UISETP.NE.AND.EX UP1, UPT, UR5, URZ, UPT, UP0 ;  /* 0x000000ff0500528c */ /* 0x000fe6000bf25300 */
[----:B------:R-:W-:Y:S01]  /*5b40*/  @P2 VOTEU.ANY UP0, P1 ;  /* 0x0000000000ff2886 */ /* 0x000fe20000800100 */
[----:B------:R-:W-:Y:S01]  /*5b50*/  @UP5 USEL UR4, URZ, 0xffffffff, UP0 ;  /* 0xffffffffff045887 */ /* 0x000fe20008000000 */
[----:B------:R-:W-:Y:S01]  /*5b60*/  PLOP3.LUT P1, PT, PT, PT, UP4, 0x80, 0x8 ;  /* 0x000000000008781c */ /* 0x000fe20003f2f048 */
[----:B------:R-:W-:Y:S01]  /*5b70*/  @UP5 USEL UR5, URZ, 0xffffffff, UP1 ;  /* 0xffffffffff055887 */ /* 0x000fe20008800000 */
[----:B------:R-:W-:Y:S01]  /*5b80*/  @P2 VOTEU.ANY UP0, P0 ;  /* 0x0000000000ff2886 */ /* 0x000fe20000000100 */
[----:B------:R-:W-:Y:S02]  /*5b90*/  PLOP3.LUT P0, PT, PT, PT, UP4, 0x80, 0x8 ;  /* 0x000000000008781c */ /* 0x000fe40003f0f048 */
[----:B------:R-:W-:Y:S04]  /*5ba0*/  @UP2 USEL UR4, UR5, UR4, !UP0 ;  /* 0x0000000405042287 */ /* 0x000fe8000c000000 */
[----:B------:R-:W-:Y:S04]  /*5bb0*/  @UP5 ULOP3.LUT UR4, UR4, 0x1, URZ, 0xc0, !UPT ;  /* 0x0000000104045892 */ /* 0x000fe8000f8ec0ff */
[----:B------:R-:W-:Y:S01]  /*5bc0*/  UISETP.NE.U32.OR UP0, UPT, UR4, 0x1, !UP5 ;  /* 0x000000010400788c */ /* 0x000fe2000ef05470 */
[----:B------:R-:W-:Y:S02]  /*5bd0*/  @P1 SHF.R.U32.HI R4, RZ, 0x10, R5 ;  /* 0x00000010ff041819 */ /* 0x000fe40000011605 */
[----:B------:R-:W-:Y:S02]  /*5be0*/  PLOP3.LUT P1, PT, PT, PT, PT, 0x8, 0x80 ;  /* 0x000000000080781c */ /* 0x000fe40003f2e170 */
[----:B------:R-:W-:Y:S02]  /*5bf0*/  @P0 R2UR UR57, R4 ;  /* 0x00000000043902ca */ /* 0x000fe400000e0000 */
[----:B------:R-:W-:Y:S11]  /*5c00*/  PLOP3.LUT P2, PT, PT, PT, UP0, 0x80, 0x8 ;  /* 0x000000000008781c */ /* 0x000ff60003f4f008 */
[----:B------:R-:W-:Y:S02]  /*5c10*/  @!UPT UIADD3 URZ, UPT, UPT, URZ, URZ, URZ ;  /* 0x000000fffffff290 */ /* 0x000fe4000fffe0ff */
[----:B------:R-:W-:Y:S01]  /*5c20*/  @P2 SHF.L.U32 R8, R3, 0x1f, RZ ;  /* 0x0000001f03082819 */ /* 0x000fe200000006ff */
[----:B------:R-:W-:Y:S03]  /*5c30*/  IMAD.U32 R3, RZ, RZ, UR55 ;  /* 0x00000037ff037e24 */ /* 0x000fe6000f8e00ff */
[----:B------:R-:W1:Y:S02]  /*5c40*/  @P2 SYNCS.PHASECHK.TRANS64.TRYWAIT P4, [UR47+0xd0], R8 ;  /* 0x0000d008ff0025a7 */ /* 0x000e64000808112f */
[----:B------:R-:W-:Y:S04]  /*5c50*/  SHF.L.U32 R0, R3, 0x1f, RZ ;  /* 0x0000001f03007819 */ /* 0x000fe800000006ff */
[----:B------:R3:W4:Y:S01]  /*5c60*/  SYNCS.PHASECHK.TRANS64.TRYWAIT P3, [UR48+0x110], R0 ;  /* 0x00011000ff0075a7 */ /* 0x0007220008061130 */
[----:B-1----:R-:W-:Y:S01]  /*5c70*/  @P2 PLOP3.LUT P1, PT, P4, PT, PT, 0x8, 0x80 ;  /* 0x000000000080281c */ /* 0x002fe2000272e170 */
[----:B------:R-:W-:Y:S01]  /*5c80*/  @!UPT UIADD3 URZ, UPT, UPT, URZ, URZ, URZ ;  /* 0x000000fffffff290 */ /* 0x000fe2000fffe0ff */
[----:B---3--:R-:W-:Y:S11]  /*5c90*/  BRA.U !UP0, `(.L_x_91) ;  /* 0x0000000108d47547 */ /* 0x008ff6000b800000 */
[----:B------:R-:W-:Y:S02]  /*5ca0*/  FSETP.NEU.AND P2, PT, RZ, UR45, PT ;  /* 0x0000002dff007c0b */ /* 0x000fe4000bf4d000 */
[----:B------:R-:W-:Y:S01]  /*5cb0*/  LOP3.LUT P0, RZ, R226, 0xff, RZ, 0xc0, !PT ;  /* 0x000000ffe2ff7812 */ /* 0x000fe2000780c0ff */
[----:B------:R-:W-:Y:S01]  /*5cc0*/  @!UPT UIADD3 URZ, UPT, UPT, URZ, URZ, URZ ;  /* 0x000000fffffff290 */ /* 0x000fe2000fffe0ff */
[----:B------:R-:W-:Y:S11]  /*5cd0*/  @!P1 BRA `(.L_x_92) ;  /* 0x0000000000109947 */ /* 0x000ff60003800000 */
[----:B------:R-:W-:Y:S04]  /*5ce0*/  MOV R3, UR52 ;  /* 0x0000003400037c02 */ /* 0x000fe80008000f00 */
[----:B------:R-:W-:Y:S04]  /*5cf0*/  SHF.L.U32 R4, R3, 0x1f, RZ ;  /* 0x0000001f03047819 */ /* 0x000fe800000006ff */
[----:B------:R-:W1:Y:S02]  /*5d00*/  SYNCS.PHASECHK.TRANS64.TRYWAIT P1, [UR47+0xd0], R4 ;  /* 0x0000d004ff0075a7 */ /* 0x000e64000802112f */
[----:B-1----:R-:W-:Y:S05]  /*5d10*/  @!P1 BRA `(.L_x_93) ;  /* 0x0000003800689947 */ /* 0x002fea0003800000 */
.L_x_92:
[----:B------:R-:W-:Y:S01]  /*5d20*/  UISETP.NE.U32.AND UP0, UPT, UR58, URZ, UPT ;  /* 0x000000ff3a00728c */ /* 0x000fe2000bf05070 */
[----:B------:R-:W-:Y:S01]  /*5d30*/  CS2R R130, SRZ ;  /* 0x0000000000827805 */ /* 0x000fe2000001ff00 */
[----:B------:R-:W-:Y:S01]  /*5d40*/  VOTEU.ANY UP1, P2 ;  /* 0x0000000000ff7886 */ /* 0x000fe20001020100 */
[----:B------:R-:W-:Y:S01]  /*5d50*/  USEL UR4, URZ, 0xffffffff, UP1 ;  /* 0xffffffffff047887 */ /* 0x000fe20008800000 */
[----:B------:R-:W-:Y:S01]  /*5d60*/  CS2R R128, SRZ ;  /* 0x0000000000807805 */ /* 0x000fe2000001ff00 */
[----:B------:R-:W-:Y:S01]  /*5d70*/  UISETP.NE.AND.EX UP0, UPT, UR59, URZ, UPT, UP0 ;  /* 0x000000ff3b00728c */ /* 0x000fe2000bf05300 */
[----:B------:R-:W-:Y:S02]  /*5d80*/  CS2R R142, SRZ ;  /* 0x00000000008e7805 */ /* 0x000fe4000001ff00 */
[----:B------:R-:W-:Y:S02]  /*5d90*/  CS2R R140, SRZ ;  /* 0x00000000008c7805 */ /* 0x000fe4000001ff00 */
[----:B------:R-:W-:Y:S01]  /*5da0*/  CS2R R158, SRZ ;  /* 0x00000000009e7805 */ /* 0x000fe2000001ff00 */
[----:B------:R-:W-:Y:S01]  /*5db0*/  USEL UR5, URZ, 0xffffffff, UP0 ;  /* 0xffffffffff057887 */ /* 0x000fe20008000000 */
[----:B------:R-:W-:Y:S02]  /*5dc0*/  CS2R R156, SRZ ;  /* 0x00000000009c7805 */ /* 0x000fe4000001ff00 */
[----:B------:R-:W-:Y:S01]  /*5dd0*/  CS2R R174, SRZ ;  /* 0x0000000000ae7805 */ /* 0x000fe2000001ff00 */
[----:B------:R-:W-:Y:S01]  /*5de0*/  VOTEU.ANY UP0, P0 ;  /* 0x0000000000ff7886 */ /* 0x000fe20000000100 */
[----:B------:R-:W-:Y:S01]  /*5df0*/  @UP3 USEL UR4, UR5, UR4, !UP0 ;  /* 0x0000000405043287 */ /* 0x000fe2000c000000 */
[----:B------:R-:W-:Y:S02]  /*5e00*/  CS2R R172, SRZ ;  /* 0x0000000000ac7805 */ /* 0x000fe4000001ff00 */
[----:B------:R-:W-:Y:S02]  /*5e10*/  CS2R R190, SRZ ;  /* 0x0000000000be7805 */ /* 0x000fe4000001ff00 */
[----:B------:R-:W-:Y:S01]  /*5e20*/  CS2R R188, SRZ ;  /* 0x0000000000bc7805 */ /* 0x000fe2000001ff00 */
[----:B------:R-:W-:Y:S01]  /*5e30*/  ULOP3.LUT UR4, UR4, 0x1, URZ, 0xc0, !UPT ;  /* 0x0000000104047892 */ /* 0x000fe2000f8ec0ff */
[----:B------:R-:W-:Y:S02]  /*5e40*/  CS2R R206, SRZ ;  /* 0x0000000000ce7805 */ /* 0x000fe4000001ff00 */
[----:B------:R-:W-:Y:S02]  /*5e50*/  CS2R R204, SRZ ;  /* 0x0000000000cc7805 */ /* 0x000fe4000001ff00 */
[----:B------:R-:W-:Y:S01]  /*5e60*/  CS2R R222, SRZ ;  /* 0x0000000000de7805 */ /* 0x000fe2000001ff00 */
[----:B------:R-:W-:Y:S01]  /*5e70*/  UISETP.NE.U32.AND UP0, UPT, UR4, 0x1, UPT ;  /* 0x000000010400788c */ /* 0x000fe2000bf05070 */
[----:B------:R-:W-:Y:S01]  /*5e80*/  CS2R R220, SRZ ;  /* 0x0000000000dc7805 */ /* 0x000fe2000001ff00 */
[----:B------:R-:W3:Y:S01]  /*5e90*/  S2UR UR6, SR_CgaCtaId ;  /* 0x00000000000679c3 */ /* 0x000ee20000008800 */
[----:B------:R-:W-:Y:S02]  /*5ea0*/  UIADD3 UR4, UPT, UPT, UR47, 0xd8, URZ ;  /* 0x000000d82f047890 */ /* 0x000fe4000fffe0ff */
[----:B------:R-:W-:Y:S01]  /*5eb0*/  ULOP3.LUT UR52, UR52, 0x1, URZ, 0x3c, !UPT ;  /* 0x0000000134347892 */ /* 0x000fe2000f8e3cff */
[----:B------:R-:W-:Y:S11]  /*5ec0*/  PLOP3.LUT P0, PT, PT, PT, UP0, 0x80, 0x8 ;  /* 0x000000000008781c */ /* 0x000ff60003f0f008 */
[----:B------:R-:W-:Y:S02]  /*5ed0*/  @!UPT UIADD3 URZ, UPT, UPT, URZ, URZ, URZ ;  /* 0x000000fffffff290 */ /* 0x000fe4000fffe0ff */
[----:B-1----:R-:W-:Y:S05]  /*5ee0*/  @P0 IMAD.IADD R4, R225, 0x1, R234 ;  /* 0x00000001e1040824 */ /* 0x002fea00078e02ea */
[----:B------:R-:W-:Y:S01]  /*5ef0*/  @P0 LEA R3, R4, UR47, 0x4 ;  /* 0x0000002f04030c11 */ /* 0x000fe2000f8e20ff */
[----:B---3--:R-:W-:Y:S04]  /*5f00*/  UPRMT UR4, UR6, 0x654, UR4 ;  /* 0x0000065406047896 */ /* 0x008fe80008000004 */
[----:B------:R1:W3:Y:S04]  /*5f10*/  @P0 LDS.128 R128, [R3+0x200] ;  /* 0x0002000003800984 */ /* 0x0002e80000000c00 */
[----:B------:R1:W1:Y:S04]  /*5f20*/  @P0 LDS.128 R140, [R3+0xa00] ;  /* 0x000a0000038c0984 */ /* 0x0002680000000c00 */
[----:B------:R1:W1:Y:S04]  /*5f30*/  @P0 LDS.128 R156, [R3+0x1200] ;  /* 0x00120000039c0984 */ /* 0x0002680000000c00 */
[----:B------:R1:W1:Y:S04]  /*5f40*/  @P0 LDS.128 R172, [R3+0x1a00] ;  /* 0x001a000003ac0984 */ /* 0x0002680000000c00 */
[----:B------:R1:W1:Y:S04]  /*5f50*/  @P0 LDS.128 R188, [R3+0x2200] ;  /* 0x0022000003bc0984 */ /* 0x0002680000000c00 */
[----:B------:R1:W1:Y:S04]  /*5f60*/  @P0 LDS.128 R204, [R3+0x2a00] ;  /* 0x002a000003cc0984 */ /* 0x0002680000000c00 */
[----:B------:R1:W1:Y:S01]  /*5f70*/  @P0 LDS.128 R220, [R3+0x3200] ;  /* 0x0032000003dc0984 */ /* 0x0002620000000c00 */
[----:B------:R-:W-:Y:S01]  /*5f80*/  @!PT LDS RZ, [RZ] ;  /* 0x00000000fffff984 */ /* 0x000fe20000000800 */
[----:B------:R-:W-:Y:S01]  /*5f90*/  @!PT LDS RZ, [RZ] ;  /* 0x00000000fffff984 */ /* 0x000fe20000000800 */
[----:B------:R-:W-:Y:S01]  /*5fa0*/  @!PT LDS RZ, [RZ] ;  /* 0x00000000fffff984 */ /* 0x000fe20000000800 */
[----:B------:R-:W-:Y:S01]  /*5fb0*/  @!PT LDS RZ, [RZ] ;  /* 0x00000000fffff984 */ /* 0x000fe20000000800 */
[----:B------:R5:W-:Y:S06]  /*5fc0*/  MEMBAR.ALL.CTA ;  /* 0x0000000000007992 */ /* 0x000bec0000008000 */
[----:B-----5:R-:W5:Y:S02]  /*5fd0*/  FENCE.VIEW.ASYNC.S ;  /* 0x00000000000073c6 */ /* 0x020f640000000000 */
[----:B-----5:R-:W-:Y:S01]  /*5fe0*/  SYNCS.ARRIVE.TRANS64.RED.A1T0 RZ, [UR4], RZ ;  /* 0x000000ffffff79a7 */ /* 0x020fe20008100404 */
.L_x_91:
[----:B-1----:R-:W-:Y:S05]  /*5ff0*/  MOV R3, UR46 ;  /* 0x0000002e00037c02 */ /* 0x002fea0008000f00 */
[----:B------:R-:W-:Y:S05]  /*6000*/  IMAD R120, R3, 0x70, R2 ;  /* 0x0000007003787824 */ /* 0x000fea00078e0202 */
[----:B------:R-:W-:Y:S04]  /*6010*/  SHF.R.U32.HI R4, RZ, 0x15, R120 ;  /* 0x00000015ff047819 */ /* 0x000fe80000011678 */
[----:B------:R-:W-:Y:S01]  /*6020*/  LOP3.LUT P0, RZ, R4, 0x3, R227, 0x48, !PT ;  /* 0x0000000304ff7812 */ /* 0x000fe200078048e3 */
[----:B------:R-:W-:Y:S01]  /*6030*/  @!UPT UIADD3 URZ, UPT, UPT, URZ, URZ, URZ ;  /* 0x000000fffffff290 */ /* 0x000fe2000fffe0ff */
[----:B----4-:R-:W-:Y:S11]  /*6040*/  @P3 BRA `(.L_x_94) ;  /* 0x0000000000083947 */ /* 0x010ff60003800000 */
[----:B------:R-:W1:Y:S02]  /*6050*/  SYNCS.PHASECHK.TRANS64.TRYWAIT P1, [UR48+0x110], R0 ;  /* 0x00011000ff0075a7 */ /* 0x000e640008021130 */
[----:B-1----:R-:W-:Y:S05]  /*6060*/  @!P1 BRA `(.L_x_95) ;  /* 0x0000003400ac9947 */ /* 0x002fea0003800000 */
.L_x_94:
[----:B------:R-:W-:Y:S05]  /*6070*/  @!P0 BRA `(.L_x_96) ;  /* 0x0000000000408947 */ /* 0x000fea0003800000 */
[----:B------:R-:W4:Y:S01]  /*6080*/  LDCU.64 UR8, c[0x4][0x68] ;  /* 0x01000d00ff0877ac */ /* 0x000f220008000a00 */
[----:B------:R-:W-:Y:S01]  /*6090*/  MOV R15, 0x0 ;  /* 0x00000000000f7802 */ /* 0x000fe20000000f00 */
[----:B------:R-:W-:Y:S02]  /*60a0*/  HFMA2 R12, -RZ, RZ, 0, 5.9604644775390625e-08 ;  /* 0x00000001ff0c7431 */ /* 0x000fe400000001ff */
[----:B------:R-:W-:Y:S02]  /*60b0*/  IMAD.MOV.U32 R8, RZ, RZ, 0x192 ;  /* 0x00000192ff087424 */ /* 0x000fe400078e00ff */
[----:B------:R-:W-:Y:S01]  /*60c0*/  IMAD.MOV.U32 R13, RZ, RZ, RZ ;  /* 0x000000ffff0d7224 */ /* 0x000fe200078e00ff */
[----:B------:R-:W5:Y:S01]  /*60d0*/  LDCU.64 UR6, c[0x4][0x70] ;  /* 0x01000e00ff0677ac */ /* 0x000f620008000a00 */
[----:B------:R-:W1:Y:S01]  /*60e0*/  LDC.64 R14, c[0x4][R15] ;  /* 0x010000000f0e7b82 */ /* 0x000e620000000a00 */
[----:B------:R-:W2:Y:S01]  /*60f0*/  LDCU.64 UR4, c[0x4][0x8] ;  /* 0x01000100ff0477ac */ /* 0x000ea20008000a00 */
[----:B----4-:R-:W-:Y:S01]  /*6100*/  MOV R5, UR9 ;  /* 0x0000000900057c02 */ /* 0x010fe20008000f00 */
[----:B------:R-:W-:Y:S01]  /*6110*/  IMAD.U32 R4, RZ, RZ, UR8 ;  /* 0x00000008ff047e24 */ /* 0x000fe2000f8e00ff */
[----:B-----5:R-:W-:Y:S01]  /*6120*/  MOV R7, UR7 ;  /* 0x0000000700077c02 */ /* 0x020fe20008000f00 */
[----:B------:R-:W-:Y:S01]  /*6130*/  IMAD.U32 R6, RZ, RZ, UR6 ;  /* 0x00000006ff067e24 */ /* 0x000fe2000f8e00ff */
[----:B--2---:R-:W-:Y:S01]  /*6140*/  MOV R11, UR5 ;  /* 0x00000005000b7c02 */ /* 0x004fe20008000f00 */
[----:B------:R-:W-:Y:S02]  /*6150*/  IMAD.U32 R10, RZ, RZ, UR4 ;  /* 0x00000004ff0a7e24 */ /* 0x000fe4000f8e00ff */
[----:B------:R-:W-:Y:S07]  /*6160*/  LEPC R20, `(.L_x_96) ;  /* 0x000000001014794e */ /* 0x000fee0000000000 */
[----:B-1-3--:R-:W-:Y:S05]  /*6170*/  CALL.ABS.NOINC R14 ;  /* 0x000000000e007343 */ /* 0x00afea0003c00000 */
.L_x_96:
[----:B------:R-:W-:Y:S05]  /*6180*/  WARPSYNC.ALL ;  /* 0x0000000000007948 */ /* 0x000fea0003800000 */
[C---:B------:R-:W-:Y:S01]  /*6190*/  R2UR UR4, R120.reuse ;  /* 0x00000000780472ca */ /* 0x040fe200000e0000 */
[----:B-1----:R-:W-:Y:S05]  /*61a0*/  VIADD R0, R120, 0x10 ;  /* 0x0000001078007836 */ /* 0x002fea0000000000 */
[----:B------:R-:W-:Y:S04]  /*61b0*/  SHF.R.U32.HI R0, RZ, 0x15, R0 ;  /* 0x00000015ff007819 */ /* 0x000fe80000011600 */
[----:B------:R-:W-:Y:S03]  /*61c0*/  LOP3.LUT P0, RZ, R0, 0x3, R227, 0x48, !PT ;  /* 0x0000000300ff7812 */ /* 0x000fe600078048e3 */
[----:B------:R-:W1:Y:S10]  /*61d0*/  LDTM.x16 R104, tmem[UR4] ;  /* 0x00000004006879ee */ /* 0x000e740008240000 */
[----:B-1----:R-:W-:Y:S05]  /*61e0*/  @!P0 BRA `(.L_x_97) ;  /* 0x0000000000408947 */ /* 0x002fea0003800000 */
[----:B------:R-:W1:Y:S01]  /*61f0*/  LDCU.64 UR8, c[0x4][0x68] ;  /* 0x01000d00ff0877ac */ /* 0x000e620008000a00 */
[----:B------:R-:W-:Y:S01]  /*6200*/  MOV R15, 0x0 ;  /* 0x00000000000f7802 */ /* 0x000fe20000000f00 */
[----:B------:R-:W-:Y:S02]  /*6210*/  HFMA2 R12, -RZ, RZ, 0, 5.9604644775390625e-08 ;  /* 0x00000001ff0c7431 */ /* 0x000fe400000001ff */
[----:B------:R-:W-:Y:S02]  /*6220*/  IMAD.MOV.U32 R8, RZ, RZ, 0x192 ;  /* 0x00000192ff087424 */ /* 0x000fe400078e00ff */
[----:B------:R-:W-:Y:S01]  /*6230*/  IMAD.MOV.U32 R13, RZ, RZ, RZ ;  /* 0x000000ffff0d7224 */ /* 0x000fe200078e00ff */
[----:B------:R-:W4:Y:S01]  /*6240*/  LDCU.64 UR6, c[0x4][0x70] ;  /* 0x01000e00ff0677ac */ /* 0x000f220008000a00 */
[----:B------:R-:W2:Y:S01]  /*6250*/  LDC.64 R14, c[0x4][R15] ;  /* 0x010000000f0e7b82 */ /* 0x000ea20000000a00 */
[----:B------:R-:W5:Y:S01]  /*6260*/  LDCU.64 UR4, c[0x4][0x8] ;  /* 0x01000100ff0477ac */ /* 0x000f620008000a00 */
[----:B-1----:R-:W-:Y:S01]  /*6270*/  MOV R5, UR9 ;  /* 0x0000000900057c02 */ /* 0x002fe20008000f00 */
[----:B------:R-:W-:Y:S01]  /*6280*/  IMAD.U32 R4, RZ, RZ, UR8 ;  /* 0x00000008ff047e24 */ /* 0x000fe2000f8e00ff */
[----:B----4-:R-:W-:Y:S01]  /*6290*/  MOV R7, UR7 ;  /* 0x0000000700077c02 */ /* 0x010fe20008000f00 */
[----:B------:R-:W-:Y:S01]  /*62a0*/  IMAD.U32 R6, RZ, RZ, UR6 ;  /* 0x00000006ff067e24 */ /* 0x000fe2000f8e00ff */
[----:B-----5:R-:W-:Y:S01]  /*62b0*/  MOV R11, UR5 ;  /* 0x00000005000b7c02 */ /* 0x020fe20008000f00 */
[----:B------:R-:W-:Y:S02]  /*62c0*/  IMAD.U32 R10, RZ, RZ, UR4 ;  /* 0x00000004ff0a7e24 */ /* 0x000fe4000f8e00ff */
[----:B------:R-:W-:Y:S07]  /*62d0*/  LEPC R20, `(.L_x_97) ;  /* 0x000000001014794e */ /* 0x000fee0000000000 */
[----:B--23--:R-:W-:Y:S05]  /*62e0*/  CALL.ABS.NOINC R14 ;  /* 0x000000000e007343 */ /* 0x00cfea0003c00000 */
.L_x_97:
[----:B------:R-:W-:Y:S05]  /*62f0*/  WARPSYNC.ALL ;  /* 0x0000000000007948 */ /* 0x000fea0003800000 */
[C---:B------:R-:W-:Y:S01]  /*6300*/  R2UR UR4, R120.reuse ;  /* 0x00000000780472ca */ /* 0x040fe200000e0000 */
[----:B------:R-:W-:Y:S05]  /*6310*/  VIADD R0, R120, 0x20 ;  /* 0x0000002078007836 */ /* 0x000fea0000000000 */
[----:B------:R-:W-:Y:S04]  /*6320*/  SHF.R.U32.HI R0, RZ, 0x15, R0 ;  /* 0x00000015ff007819 */ /* 0x000fe80000011600 */
[----:B------:R-:W-:Y:S03]  /*6330*/  LOP3.LUT P0, RZ, R0, 0x3, R227, 0x48, !PT ;  /* 0x0000000300ff7812 */ /* 0x000fe600078048e3 */
[----:B------:R-:W1:Y:S10]  /*6340*/  LDTM.x16 R88, tmem[UR4+0x10] ;  /* 0x00001004005879ee */ /* 0x000e740008240000 */
        /* <DEDUP_REMOVED lines=17> */
.L_x_98:
        /* <DEDUP_REMOVED lines=23> */
.L_x_99:
        /* <DEDUP_REMOVED lines=23> */
.L_x_100:
        /* <DEDUP_REMOVED lines=23> */
.L_x_101:
        /* <DEDUP_REMOVED lines=23> */
.L_x_102:
[----:B------:R-:W-:Y:S01]  /*6a20*/  ISETP.NE.AND P0, PT, R234, RZ, PT ;  /* 0x000000ffea00720c */ /* 0x000fe20003f05270 */
[----:B------:R-:W-:Y:S05]  /*6a30*/  WARPSYNC.ALL ;  /* 0x0000000000007948 */ /* 0x000fea0003800000 */
[----:B------:R-:W-:Y:S01]  /*6a40*/  R2UR UR4, R120 ;  /* 0x00000000780472ca */ /* 0x000fe200000e0000 */
[----:B------:R-:W1:Y:S01]  /*6a50*/  S2UR UR5, SR_CgaCtaId ;  /* 0x00000000000579c3 */ /* 0x000e620000008800 */
[-C--:B------:R-:W-:Y:S01]  /*6a60*/  F2FP.F16.E4M3.UNPACK_B R6, R221.reuse ;  /* 0x000000ddff06723e */ /* 0x080fe200020006ff */
[----:B--2---:R-:W-:Y:S01]  /*6a70*/  FMUL R23, R93, UR37 ;  /* 0x000000255d177c20 */ /* 0x004fe20008400000 */
[----:B------:R-:W-:Y:S01]  /*6a80*/  F2FP.F16.E4M3.UNPACK_B R5, R221.H1 ;  /* 0x000000ddff05723e */ /* 0x000fe200030006ff */
[----:B------:R-:W-:Y:S01]  /*6a90*/  FMUL R3, R89, UR37 ;  /* 0x0000002559037c20 */ /* 0x000fe20008400000 */
[----:B------:R-:W-:Y:S01]  /*6aa0*/  F2FP.F16.E4M3.UNPACK_B R4, R222 ;  /* 0x000000deff04723e */ /* 0x000fe200020006ff */
[--C-:B------:R-:W-:Y:S01]  /*6ab0*/  HADD2.F32 R215, -RZ, R6.reuse.H0_H0 ;  /* 0x20000006ffd77230 */ /* 0x100fe20000004100 */
[-C--:B------:R-:W-:Y:S01]  /*6ac0*/  F2FP.F16.E4M3.UNPACK_B R212, R220.reuse ;  /* 0x000000dcffd4723e */ /* 0x080fe200020006ff */
[----:B------:R-:W-:Y:S01]  /*6ad0*/  HADD2.F32 R216, -RZ, R6.H1_H1 ;  /* 0x30000006ffd87230 */ /* 0x000fe20000004100 */
[----:B------:R-:W-:Y:S01]  /*6ae0*/  F2FP.F16.E4M3.UNPACK_B R214, R220.H1 ;  /* 0x000000dcffd6723e */ /* 0x000fe200030006ff */
[--C-:B------:R-:W-:Y:S02]  /*6af0*/  HADD2.F32 R217, -RZ, R5.reuse.H0_H0 ;  /* 0x20000005ffd97230 */ /* 0x100fe40000004100 */
[----:B------:R-:W-:Y:S01]  /*6b00*/  FMUL R22, R92, UR37 ;  /* 0x000000255c167c20 */ /* 0x000fe20008400000 */
[----:B------:R-:W-:Y:S02]  /*6b10*/  HADD2.F32 R218, -RZ, R5.H1_H1 ;  /* 0x30000005ffda7230 */ /* 0x000fe40000004100 */
[----:B------:R-:W-:Y:S01]  /*6b20*/  FMUL R0, R88, UR37 ;  /* 0x0000002558007c20 */ /* 0x000fe20008400000 */
[--C-:B------:R-:W-:Y:S02]  /*6b30*/  HADD2.F32 R219, -RZ, R4.reuse.H0_H0 ;  /* 0x20000004ffdb7230 */ /* 0x100fe40000004100 */
[----:B------:R-:W-:Y:S01]  /*6b40*/  FMUL R104, R104, UR37 ;  /* 0x0000002568687c20 */ /* 0x000fe20008400000 */
[----:B------:R-:W-:Y:S02]  /*6b50*/  HADD2.F32 R220, -RZ, R4.H1_H1 ;  /* 0x30000004ffdc7230 */ /* 0x000fe40000004100 */
[----:B------:R-:W-:Y:S01]  /*6b60*/  FMUL R88, R94, UR37 ;  /* 0x000000255e587c20 */ /* 0x000fe20008400000 */
[----:B------:R-:W2:Y:S01]  /*6b70*/  LDTM.x16 R4, tmem[UR4+0x60] ;  /* 0x00006004000479ee */ /* 0x000ea20008240000 */
[----:B------:R-:W-:Y:S01]  /*6b80*/  NOP ;  /* 0x0000000000007918 */ /* 0x000fe20000000000 */
[----:B------:R-:W-:Y:S01]  /*6b90*/  UIADD3 UR4, UPT, UPT, UR48, 0x130, URZ ;  /* 0x0000013030047890 */ /* 0x000fe2000fffe0ff */
[----:B------:R-:W-:Y:S01]  /*6ba0*/  FMUL R105, R105, UR37 ;  /* 0x0000002569697c20 */ /* 0x000fe20008400000 */
[-C--:B---3--:R-:W-:Y:S01]  /*6bb0*/  F2FP.F16.E4M3.UNPACK_B R125, R128.reuse ;  /* 0x00000080ff7d723e */ /* 0x088fe200020006ff */
[----:B------:R-:W-:Y:S01]  /*6bc0*/  FMUL R94, R100, UR37 ;  /* 0x00000025645e7c20 */ /* 0x000fe20008400000 */
[----:B------:R-:W-:Y:S01]  /*6bd0*/  FMUL R108, R108, UR37 ;  /* 0x000000256c6c7c20 */ /* 0x000fe20008400000 */
[----:B------:R-:W-:Y:S01]  /*6be0*/  F2FP.F16.E4M3.UNPACK_B R123, R128.H1 ;  /* 0x00000080ff7b723e */ /* 0x000fe200030006ff */
[----:B------:R-:W-:Y:S01]  /*6bf0*/  FMUL R109, R109, UR37 ;  /* 0x000000256d6d7c20 */ /* 0x000fe20008400000 */
[----:B------:R-:W-:Y:S01]  /*6c00*/  FMUL R112, R112, UR37 ;  /* 0x0000002570707c20 */ /* 0x000fe20008400000 */
[-C--:B------:R-:W-:Y:S01]  /*6c10*/  F2FP.F16.E4M3.UNPACK_B R121, R129.reuse ;  /* 0x00000081ff79723e */ /* 0x080fe200020006ff */
[----:B------:R-:W-:Y:S01]  /*6c20*/  FMUL R113, R113, UR37 ;  /* 0x0000002571717c20 */ /* 0x000fe20008400000 */
[----:B------:R-:W-:Y:S01]  /*6c30*/  FMUL R116, R116, UR37 ;  /* 0x0000002574747c20 */ /* 0x000fe20008400000 */
[----:B------:R-:W-:Y:S01]  /*6c40*/  F2FP.F16.E4M3.UNPACK_B R122, R129.H1 ;  /* 0x00000081ff7a723e */ /* 0x000fe200030006ff */
[----:B------:R-:W-:Y:S02]  /*6c50*/  HADD2.F32 R100, -RZ, R123.H1_H1 ;  /* 0x3000007bff647230 */ /* 0x000fe40000004100 */
[----:B------:R-:W-:Y:S01]  /*6c60*/  FMUL R117, R117, UR37 ;  /* 0x0000002575757c20 */ /* 0x000fe20008400000 */
[----:B------:R-:W-:Y:S01]  /*6c70*/  FMUL R72, R72, UR37 ;  /* 0x0000002548487c20 */ /* 0x000fe20008400000 */
[-C--:B------:R-:W-:Y:S01]  /*6c80*/  F2FP.F16.E4M3.UNPACK_B R124, R130.reuse ;  /* 0x00000082ff7c723e */ /* 0x080fe200020006ff */
[--C-:B------:R-:W-:Y:S02]  /*6c90*/  HADD2.F32 R211, -RZ, R212.reuse.H0_H0 ;  /* 0x200000d4ffd37230 */ /* 0x100fe40000004100 */
[----:B------:R-:W-:Y:S01]  /*6ca0*/  FMUL R73, R73, UR37 ;  /* 0x0000002549497c20 */ /* 0x000fe20008400000 */
[----:B------:R-:W-:Y:S01]  /*6cb0*/  FMUL R76, R76, UR37 ;  /* 0x000000254c4c7c20 */ /* 0x000fe20008400000 */
[----:B------:R-:W-:Y:S01]  /*6cc0*/  F2FP.F16.E4M3.UNPACK_B R126, R130.H1 ;  /* 0x00000082ff7e723e */ /* 0x000fe200030006ff */
[----:B------:R-:W-:Y:S02]  /*6cd0*/  HADD2.F32 R212, -RZ, R212.H1_H1 ;  /* 0x300000d4ffd47230 */ /* 0x000fe40000004100 */
[----:B------:R-:W-:Y:S01]  /*6ce0*/  FMUL R77, R77, UR37 ;  /* 0x000000254d4d7c20 */ /* 0x000fe20008400000 */
[----:B-1----:R-:W-:Y:S01]  /*6cf0*/  UPRMT UR4, UR5, 0x654, UR4 ;  /* 0x0000065405047896 */ /* 0x002fe20008000004 */
[----:B------:R-:W-:Y:S01]  /*6d00*/  FMUL R80, R80, UR37 ;  /* 0x0000002550507c20 */ /* 0x000fe20008400000 */
[-C--:B------:R-:W-:Y:S01]  /*6d10*/  F2FP.F16.E4M3.UNPACK_B R128, R131.reuse ;  /* 0x00000083ff80723e */ /* 0x080fe200020006ff */
[----:B------:R-:W-:Y:S02]  /*6d20*/  HADD2.F32 R213, -RZ, R214.H0_H0 ;  /* 0x200000d6ffd57230 */ /* 0x000fe40000004100 */
[----:B------:R-:W-:Y:S01]  /*6d30*/  FMUL R81, R81, UR37 ;  /* 0x0000002551517c20 */ /* 0x000fe20008400000 */
[----:B------:R-:W-:Y:S01]  /*6d40*/  FMUL R84, R84, UR37 ;  /* 0x0000002554547c20 */ /* 0x000fe20008400000 */
[----:B------:R-:W-:Y:S01]  /*6d50*/  F2FP.F16.E4M3.UNPACK_B R130, R131.H1 ;  /* 0x00000083ff82723e */ /* 0x000fe200030006ff */
[--C-:B------:R-:W-:Y:S02]  /*6d60*/  HADD2.F32 R127, -RZ, R128.reuse.H0_H0 ;  /* 0x20000080ff7f7230 */ /* 0x100fe40000004100 */
[----:B------:R-:W-:Y:S01]  /*6d70*/  FMUL R85, R85, UR37 ;  /* 0x0000002555557c20 */ /* 0x000fe20008400000 */
[----:B--2---:R-:W-:Y:S01]  /*6d80*/  SYNCS.ARRIVE.TRANS64.RED.A1T0 RZ, [UR4], RZ ;  /* 0x000000ffffff79a7 */ /* 0x004fe20008100404 */
[----:B------:R-:W-:Y:S02]  /*6d90*/  HADD2.F32 R128, -RZ, R128.H1_H1 ;  /* 0x30000080ff807230 */ /* 0x000fe40000004100 */
[----:B------:R-:W-:Y:S01]  /*6da0*/  FMUL R56, R56, UR37 ;  /* 0x0000002538387c20 */ /* 0x000fe20008400000 */
[-C--:B------:R-:W-:Y:S01]  /*6db0*/  F2FP.F16.E4M3.UNPACK_B R132, R140.reuse ;  /* 0x0000008cff84723e */ /* 0x080fe200020006ff */
[----:B------:R-:W-:Y:S01]  /*6dc0*/  FMUL R57, R57, UR37 ;  /* 0x0000002539397c20 */ /* 0x000fe20008400000 */
[----:B------:R-:W-:Y:S01]  /*6dd0*/  FMUL R60, R60, UR37 ;  /* 0x000000253c3c7c20 */ /* 0x000fe20008400000 */
[----:B------:R-:W-:Y:S01]  /*6de0*/  F2FP.F16.E4M3.UNPACK_B R134, R140.H1 ;  /* 0x0000008cff86723e */ /* 0x000fe200030006ff */
[----:B------:R-:W-:Y:S02]  /*6df0*/  HADD2.F32 R129, -RZ, R130.H0_H0 ;  /* 0x20000082ff817230 */ /* 0x000fe40000004100 */
[----:B------:R-:W-:Y:S01]  /*6e00*/  FMUL R61, R61, UR37 ;  /* 0x000000253d3d7c20 */ /* 0x000fe20008400000 */
[--C-:B------:R-:W-:Y:S02]  /*6e10*/  HADD2.F32 R131, -RZ, R132.reuse.H0_H0 ;  /* 0x20000084ff837230 */ /* 0x100fe40000004100 */
[----:B------:R-:W-:Y:S01]  /*6e20*/  FMUL R64, R64, UR37 ;  /* 0x0000002540407c20 */ /* 0x000fe20008400000 */
[-C--:B------:R-:W-:Y:S01]  /*6e30*/  F2FP.F16.E4M3.UNPACK_B R136, R141.reuse ;  /* 0x0000008dff88723e */ /* 0x080fe200020006ff */
[----:B------:R-:W-:Y:S02]  /*6e40*/  HADD2.F32 R132, -RZ, R132.H1_H1 ;  /* 0x30000084ff847230 */ /* 0x000fe40000004100 */
[----:B------:R-:W-:Y:S01]  /*6e50*/  FMUL R65, R65, UR37 ;  /* 0x0000002541417c20 */ /* 0x000fe20008400000 */
[----:B------:R-:W-:Y:S01]  /*6e60*/  FMUL R68, R68, UR37 ;  /* 0x0000002544447c20 */ /* 0x000fe20008400000 */
[----:B------:R-:W-:Y:S01]  /*6e70*/  F2FP.F16.E4M3.UNPACK_B R138, R141.H1 ;  /* 0x0000008dff8a723e */ /* 0x000fe200030006ff */
[--C-:B------:R-:W-:Y:S02]  /*6e80*/  HADD2.F32 R135, -RZ, R136.reuse.H0_H0 ;  /* 0x20000088ff877230 */ /* 0x100fe40000004100 */
[----:B------:R-:W-:Y:S01]  /*6e90*/  FMUL R69, R69, UR37 ;  /* 0x0000002545457c20 */ /* 0x000fe20008400000 */
[----:B------:R-:W-:Y:S02]  /*6ea0*/  HADD2.F32 R136, -RZ, R136.H1_H1 ;  /* 0x30000088ff887230 */ /* 0x000fe40000004100 */
        /* <DEDUP_REMOVED lines=11> */
[----:B------:R-:W-:Y:S01]  /*6f60*/  FMUL R49, R49, UR37 ;  /* 0x0000002531317c20 */ /* 0x000fe20008400000 */
[----:B------:R-:W-:Y:S01]  /*6f70*/  FMUL R52, R52, UR37 ;  /* 0x0000002534347c20 */ /* 0x000fe20008400000 */
[----:B------:R-:W-:Y:S01]  /*6f80*/  F2FP.F16.E4M3.UNPACK_B R146, R143.H1 ;  /* 0x0000008fff92723e */ /* 0x000fe200030006ff */
        /* <DEDUP_REMOVED lines=22> */
[----:B------:R-:W-:Y:S02]  /*70f0*/  HADD2.F32 R214, -RZ, R214.H1_H1 ;  /* 0x300000d6ffd67230 */ /* 0x000fe40000004100 */
        /* <DEDUP_REMOVED lines=16> */
[--C-:B------:R-:W-:Y:S02]  /*7200*/  HADD2.F32 R99, -RZ, R125.reuse.H0_H0 ;  /* 0x2000007dff637230 */ /* 0x100fe40000004100 */
[----:B------:R-:W-:Y:S01]  /*7210*/  FMUL R89, R95, UR37 ;  /* 0x000000255f597c20 */ /* 0x000fe20008400000 */
[----:B------:R-:W-:Y:S01]  /*7220*/  F2FP.F16.E4M3.UNPACK_B R166, R172.H1 ;  /* 0x000000acffa6723e */ /* 0x000fe200030006ff */
[----:B------:R-:W-:Y:S01]  /*7230*/  FMUL R95, R101, UR37 ;  /* 0x00000025655f7c20 */ /* 0x000fe20008400000 */
[--C-:B------:R-:W-:Y:S02]  /*7240*/  HADD2.F32 R163, -RZ, R164.reuse.H0_H0 ;  /* 0x200000a4ffa37230 */ /* 0x100fe40000004100 */
[----:B------:R-:W-:Y:S01]  /*7250*/  FFMA R104, R99, UR45, R104 ;  /* 0x0000002d63687c23 */ /* 0x000fe20008000068 */
[-C--:B------:R-:W-:Y:S01]  /*7260*/  F2FP.F16.E4M3.UNPACK_B R168, R173.reuse ;  /* 0x000000adffa8723e */ /* 0x080fe200020006ff */
[----:B------:R-:W-:Y:S02]  /*7270*/  HADD2.F32 R164, -RZ, R164.H1_H1 ;  /* 0x300000a4ffa47230 */ /* 0x000fe40000004100 */
[----:B------:R-:W-:Y:S01]  /*7280*/  FMUL R92, R98, UR37 ;  /* 0x00000025625c7c20 */ /* 0x000fe20008400000 */
[----:B------:R-:W-:Y:S02]  /*7290*/  HADD2.F32 R98, -RZ, R125.H1_H1 ;  /* 0x3000007dff627230 */ /* 0x000fe40000004100 */
        /* <DEDUP_REMOVED lines=8> */
[----:B------:R-:W-:Y:S02]  /*7320*/  HADD2.F32 R101, -RZ, R123.H0_H0 ;  /* 0x2000007bff657230 */ /* 0x000fe40000004100 */
[----:B------:R-:W-:Y:S01]  /*7330*/  FMUL R90, R96, UR37 ;  /* 0x00000025605a7c20 */ /* 0x000fe20008400000 */
[----:B------:R-:W-:Y:S01]  /*7340*/  F2FP.F16.E4M3.UNPACK_B R174, R174.H1 ;  /* 0x000000aeffae723e */ /* 0x000fe200030006ff */
[--C-:B------:R-:W-:Y:S02]  /*7350*/  HADD2.F32 R123, -RZ, R124.reuse.H0_H0 ;  /* 0x2000007cff7b7230 */ /* 0x100fe40000004100 */
[----:B------:R-:W-:Y:S01]  /*7360*/  FMUL R106, R106, UR37 ;  /* 0x000000256a6a7c20 */ /* 0x000fe20008400000 */
[----:B------:R-:W-:Y:S02]  /*7370*/  HADD2.F32 R124, -RZ, R124.H1_H1 ;  /* 0x3000007cff7c7230 */ /* 0x000fe40000004100 */
[----:B------:R-:W-:Y:S01]  /*7380*/  FMUL R97, R103, UR37 ;  /* 0x0000002567617c20 */ /* 0x000fe20008400000 */
[-C--:B------:R-:W-:Y:S01]  /*7390*/  F2FP.F16.E4M3.UNPACK_B R176, R175.reuse ;  /* 0x000000afffb0723e */ /* 0x080fe200020006ff */
[--C-:B------:R-:W-:Y:S02]  /*73a0*/  HADD2.F32 R103, -RZ, R121.reuse.H0_H0 ;  /* 0x20000079ff677230 */ /* 0x100fe40000004100 */
[----:B------:R-:W-:Y:S01]  /*73b0*/  FFMA R106, R101, UR45, R106 ;  /* 0x0000002d656a7c23 */ /* 0x000fe2000800006a */
[--C-:B------:R-:W-:Y:S02]  /*73c0*/  HADD2.F32 R171, -RZ, R172.reuse.H0_H0 ;  /* 0x200000acffab7230 */ /* 0x100fe40000004100 */
[----:B------:R-:W-:Y:S01]  /*73d0*/  FMUL R107, R107, UR37 ;  /* 0x000000256b6b7c20 */ /* 0x000fe20008400000 */
[----:B------:R-:W-:Y:S01]  /*73e0*/  F2FP.F16.E4M3.UNPACK_B R178, R175.H1 ;  /* 0x000000afffb2723e */ /* 0x000fe200030006ff */
[----:B------:R-:W-:Y:S02]  /*73f0*/  HADD2.F32 R172, -RZ, R172.H1_H1 ;  /* 0x300000acffac7230 */ /* 0x000fe40000004100 */
[----:B------:R-:W-:Y:S01]  /*7400*/  FMUL R96, R102, UR37 ;  /* 0x0000002566607c20 */ /* 0x000fe20008400000 */
[----:B------:R-:W-:Y:S02]  /*7410*/  HADD2.F32 R102, -RZ, R121.H1_H1 ;  /* 0x30000079ff667230 */ /* 0x000fe40000004100 */
[----:B------:R-:W-:Y:S01]  /*7420*/  FFMA R107, R100, UR45, R107 ;  /* 0x0000002d646b7c23 */ /* 0x000fe2000800006b */
[-C--:B------:R-:W-:Y:S01]  /*7430*/  F2FP.F16.E4M3.UNPACK_B R180, R188.reuse ;  /* 0x000000bcffb4723e */ /* 0x080fe200020006ff */
[----:B------:R-:W-:Y:S02]  /*7440*/  HADD2.F32 R121, -RZ, R122.H0_H0 ;  /* 0x2000007aff797230 */ /* 0x000fe40000004100 */
[----:B------:R-:W-:Y:S01]  /*7450*/  FFMA R108, R103, UR45, R108 ;  /* 0x0000002d676c7c23 */ /* 0x000fe2000800006c */
[----:B------:R-:W-:Y:S01]  /*7460*/  FFMA R109, R102, UR45, R109 ;  /* 0x0000002d666d7c23 */ /* 0x000fe2000800006d */
[----:B------:R-:W-:Y:S01]  /*7470*/  F2FP.F16.E4M3.UNPACK_B R182, R188.H1 ;  /* 0x000000bcffb6723e */ /* 0x000fe200030006ff */
[--C-:B------:R-:W-:Y:S01]  /*7480*/  HADD2.F32 R175, -RZ, R176.reuse.H0_H0 ;  /* 0x200000b0ffaf7230 */ /* 0x100fe20000004100 */
[----:B------:R-:W-:Y:S01]  /*7490*/  F2FP.SATFINITE.E4M3.F32.PACK_AB_MERGE_C R106, R107, R106, RZ ;  /* 0x0000006a6b6a723e */ /* 0x000fe200048070ff */
[----:B------:R-:W-:Y:S02]  /*74a0*/  HADD2.F32 R176, -RZ, R176.H1_H1 ;  /* 0x300000b0ffb07230 */ /* 0x000fe40000004100 */
[----:B------:R-:W-:Y:S01]  /*74b0*/  FMUL R110, R110, UR37 ;  /* 0x000000256e6e7c20 */ /* 0x000fe20008400000 */
[----:B------:R-:W-:Y:S01]  /*74c0*/  HADD2.F32 R122, -RZ, R122.H1_H1 ;  /* 0x3000007aff7a7230 */ /* 0x000fe20000004100 */
[----:B------:R-:W-:Y:S01]  /*74d0*/  F2FP.SATFINITE.E4M3.F32.PACK_AB_MERGE_C R104, R105, R104, R106 ;  /* 0x000000686968723e */ /* 0x000fe2000480706a */
[--C-:B------:R-:W-:Y:S02]  /*74e0*/  HADD2.F32 R179, -RZ, R180.reuse.H0_H0 ;  /* 0x200000b4ffb37230 */ /* 0x100fe40000004100 */
[----:B------:R-:W-:Y:S01]  /*74f0*/  FFMA R110, R121, UR45, R110 ;  /* 0x0000002d796e7c23 */ /* 0x000fe2000800006e */
[----:B------:R-:W-:Y:S02]  /*7500*/  HADD2.F32 R180, -RZ, R180.H1_H1 ;  /* 0x300000b4ffb47230 */ /* 0x000fe40000004100 */
[----:B------:R-:W-:Y:S01]  /*7510*/  FMUL R111, R111, UR37 ;  /* 0x000000256f6f7c20 */ /* 0x000fe20008400000 */
[--C-:B------:R-:W-:Y:S02]  /*7520*/  HADD2.F32 R125, -RZ, R126.reuse.H0_H0 ;  /* 0x2000007eff7d7230 */ /* 0x100fe40000004100 */
[----:B------:R-:W-:Y:S01]  /*7530*/  FMUL R114, R114, UR37 ;  /* 0x0000002572727c20 */ /* 0x000fe20008400000 */
[----:B------:R-:W-:Y:S02]  /*7540*/  HADD2.F32 R126, -RZ, R126.H1_H1 ;  /* 0x3000007eff7e7230 */ /* 0x000fe40000004100 */
[----:B------:R-:W-:Y:S01]  /*7550*/  FFMA R111, R122, UR45, R111 ;  /* 0x0000002d7a6f7c23 */ /* 0x000fe2000800006f */
[----:B------:R-:W-:Y:S01]  /*7560*/  FFMA R112, R123, UR45, R112 ;  /* 0x0000002d7b707c23 */ /* 0x000fe20008000070 */
[-C--:B------:R-:W-:Y:S01]  /*7570*/  F2FP.F16.E4M3.UNPACK_B R184, R189.reuse ;  /* 0x000000bdffb8723e */ /* 0x080fe200020006ff */
[----:B------:R-:W-:Y:S01]  /*7580*/  FFMA R113, R124, UR45, R113 ;  /* 0x0000002d7c717c23 */ /* 0x000fe20008000071 */
[----:B------:R-:W-:Y:S01]  /*7590*/  FFMA R114, R125, UR45, R114 ;  /* 0x0000002d7d727c23 */ /* 0x000fe20008000072 */
[----:B------:R-:W-:Y:S01]  /*75a0*/  F2FP.F16.E4M3.UNPACK_B R186, R189.H1 ;  /* 0x000000bdffba723e */ /* 0x000fe200030006ff */
[----:B------:R-:W-:Y:S01]  /*75b0*/  FMUL R115, R115, UR37 ;  /* 0x0000002573737c20 */ /* 0x000fe20008400000 */
[----:B------:R-:W-:Y:S01]  /*75c0*/  F2FP.SATFINITE.E4M3.F32.PACK_AB_MERGE_C R110, R111, R110, RZ ;  /* 0x0000006e6f6e723e */ /* 0x000fe200048070ff */
[----:B------:R-:W-:Y:S02]  /*75d0*/  HADD2.F32 R183, -RZ, R184.H0_H0 ;  /* 0x200000b8ffb77230 */ /* 0x000fe40000004100 */
[----:B------:R-:W-:Y:S01]  /*75e0*/  FMUL R118, R118, UR37 ;  /* 0x0000002576767c20 */ /* 0x000fe20008400000 */
[----:B------:R-:W-:Y:S01]  /*75f0*/  HADD2.F32 R130, -RZ, R130.H1_H1 ;  /* 0x30000082ff827230 */ /* 0x000fe20000004100 */
[----:B------:R-:W-:Y:S01]  /*7600*/  F2FP.SATFINITE.E4M3.F32.PACK_AB_MERGE_C R105, R109, R108, R110 ;  /* 0x0000006c6d69723e */ /* 0x000fe2000480706e */
[----:B------:R-:W-:Y:S01]  /*7610*/  FFMA R115, R126, UR45, R115 ;  /* 0x0000002d7e737c23 */ /* 0x000fe20008000073 */
[----:B------:R-:W-:Y:S01]  /*7620*/  FFMA R116, R127, UR45, R116 ;  /* 0x0000002d7f747c23 */ /* 0x000fe20008000074 */
[----:B------:R-:W-:Y:S01]  /*7630*/  FFMA R117, R128, UR45, R117 ;  /* 0x0000002d80757c23 */ /* 0x000fe20008000075 */
[----:B------:R-:W-:Y:S01]  /*7640*/  FFMA R118, R129, UR45, R118 ;  /* 0x0000002d81767c23 */ /* 0x000fe20008000076 */
[----:B------:R-:W-:Y:S01]  /*7650*/  F2FP.F16.E4M3.UNPACK_B R188, R190 ;  /* 0x000000beffbc723e */ /* 0x000fe200020006ff */
[----:B------:R-:W-:Y:S01]  /*7660*/  HADD2.F32 R184, -RZ, R184.H1_H1 ;  /* 0x300000b8ffb87230 */ /* 0x000fe20000004100 */
[----:B------:R-:W-:Y:S01]  /*7670*/  F2FP.SATFINITE.E4M3.F32.PACK_AB_MERGE_C R106, R115, R114, RZ ;  /* 0x00000072736a723e */ /* 0x000fe200048070ff */
[----:B------:R-:W-:Y:S01]  /*7680*/  FMUL R119, R119, UR37 ;  /* 0x0000002577777c20 */ /* 0x000fe20008400000 */
[--C-:B------:R-:W-:Y:S02]  /*7690*/  HADD2.F32 R133, -RZ, R134.reuse.H0_H0 ;  /* 0x20000086ff857230 */ /* 0x100fe40000004100 */
[----:B------:R-:W-:Y:S01]  /*76a0*/  FMUL R74, R74, UR37 ;  /* 0x000000254a4a7c20 */ /* 0x000fe20008400000 */
[----:B------:R-:W-:Y:S01]  /*76b0*/  HADD2.F32 R134, -RZ, R134.H1_H1 ;  /* 0x30000086ff867230 */ /* 0x000fe20000004100 */
[----:B------:R-:W-:Y:S01]  /*76c0*/  F2FP.SATFINITE.E4M3.F32.PACK_AB_MERGE_C R106, R113, R112, R106 ;  /* 0x00000070716a723e */ /* 0x000fe2000480706a */
[----:B------:R-:W-:Y:S01]  /*76d0*/  FFMA R119, R130, UR45, R119 ;  /* 0x0000002d82777c23 */ /* 0x000fe20008000077 */
[----:B------:R-:W-:Y:S01]  /*76e0*/  FFMA R0, R131, UR45, R0 ;  /* 0x0000002d83007c23 */ /* 0x000fe20008000000 */
[----:B------:R-:W-:Y:S01]  /*76f0*/  FFMA R3, R132, UR45, R3 ;  /* 0x0000002d84037c23 */ /* 0x000fe20008000003 */
[----:B------:R-:W-:Y:S01]  /*7700*/  FFMA R20, R133, UR45, R20 ;  /* 0x0000002d85147c23 */ /* 0x000fe20008000014 */
[----:B------:R-:W-:Y:S01]  /*7710*/  F2FP.F16.E4M3.UNPACK_B R190, R190.H1 ;  /* 0x000000beffbe723e */ /* 0x000fe200030006ff */
[----:B------:R-:W-:Y:S01]  /*7720*/  HADD2.F32 R138, -RZ, R138.H1_H1 ;  /* 0x3000008aff8a7230 */ /* 0x000fe20000004100 */
[----:B------:R-:W-:Y:S01]  /*7730*/  F2FP.SATFINITE.E4M3.F32.PACK_AB_MERGE_C R107, R119, R118, RZ ;  /* 0x00000076776b723e */ /* 0x000fe200048070ff */
[----:B------:R-:W-:Y:S01]  /*7740*/  FFMA R21, R134, UR45, R21 ;  /* 0x0000002d86157c23 */ /* 0x000fe20008000015 */
[----:B------:R-:W-:Y:S01]  /*7750*/  FFMA R22, R135, UR45, R22 ;  /* 0x0000002d87167c23 */ /* 0x000fe20008000016 */
[----:B------:R-:W-:Y:S01]  /*7760*/  FFMA R23, R136, UR45, R23 ;  /* 0x0000002d88177c23 */ /* 0x000fe20008000017 */
[--C-:B------:R-:W-:Y:S01]  /*7770*/  HADD2.F32 R141, -RZ, R142.reuse.H0_H0 ;  /* 0x2000008eff8d7230 */ /* 0x100fe20000004100 */
[----:B------:R-:W-:Y:S01]  /*7780*/  F2FP.SATFINITE.E4M3.F32.PACK_AB_MERGE_C R107, R117, R116, R107 ;  /* 0x00000074756b723e */ /* 0x000fe2000480706b */
[----:B------:R-:W-:Y:S01]  /*7790*/  FFMA R88, R137, UR45, R88 ;  /* 0x0000002d89587c23 */ /* 0x000fe20008000058 */
[----:B------:R-:W-:Y:S01]  /*77a0*/  HADD2.F32 R142, -RZ, R142.H1_H1 ;  /* 0x3000008eff8e7230 */ /* 0x000fe20000004100 */
[----:B------:R-:W-:Y:S01]  /*77b0*/  F2FP.SATFINITE.E4M3.F32.PACK_AB_MERGE_C R20, R21, R20, RZ ;  /* 0x000000141514723e */ /* 0x000fe200048070ff */
[----:B------:R-:W-:Y:S01]  /*77c0*/  FFMA R89, R138, UR45, R89 ;  /* 0x0000002d8a597c23 */ /* 0x000fe20008000059 */
[----:B------:R-:W-:Y:S01]  /*77d0*/  FFMA R90, R139, UR45, R90 ;  /* 0x0000002d8b5a7c23 */ /* 0x000fe2000800005a */
[----:B------:R-:W-:Y:S01]  /*77e0*/  FFMA R91, R140, UR45, R91 ;  /* 0x0000002d8c5b7c23 */ /* 0x000fe2000800005b */
[--C-:B------:R-:W-:Y:S02]  /*77f0*/  HADD2.F32 R145, -RZ, R146.reuse.H0_H0 ;  /* 0x20000092ff917230 */ /* 0x100fe40000004100 */
[----:B------:R-:W-:Y:S01]  /*7800*/  FFMA R92, R141, UR45, R92 ;  /* 0x0000002d8d5c7c23 */ /* 0x000fe2000800005c */
[-C--:B------:R-:W-:Y:S01]  /*7810*/  F2FP.F16.E4M3.UNPACK_B R192, R191.reuse ;  /* 0x000000bfffc0723e */ /* 0x080fe200020006ff */
[----:B------:R-:W-:Y:S01]  /*7820*/  HADD2.F32 R146, -RZ, R146.H1_H1 ;  /* 0x30000092ff927230 */ /* 0x000fe20000004100 */
[----:B------:R-:W-:Y:S01]  /*7830*/  F2FP.SATFINITE.E4M3.F32.PACK_AB_MERGE_C R89, R89, R88, RZ ;  /* 0x000000585959723e */ /* 0x000fe200048070ff */
[----:B------:R-:W-:Y:S01]  /*7840*/  FFMA R93, R142, UR45, R93 ;  /* 0x0000002d8e5d7c23 */ /* 0x000fe2000800005d */
[----:B------:R-:W-:Y:S01]  /*7850*/  F2FP.SATFINITE.E4M3.F32.PACK_AB_MERGE_C R88, R3, R0, R20 ;  /* 0x000000000358723e */ /* 0x000fe20004807014 */
[----:B------:R-:W-:Y:S01]  /*7860*/  FFMA R94, R143, UR45, R94 ;  /* 0x0000002d8f5e7c23 */ /* 0x000fe2000800005e */
[----:B------:R-:W-:Y:S01]  /*7870*/  F2FP.SATFINITE.E4M3.F32.PACK_AB_MERGE_C R89, R23, R22, R89 ;  /* 0x000000161759723e */ /* 0x000fe20004807059 */
[----:B------:R-:W-:Y:S01]  /*7880*/  FFMA R95, R144, UR45, R95 ;  /* 0x0000002d905f7c23 */ /* 0x000fe2000800005f */
[--C-:B------:R-:W-:Y:S01]  /*7890*/  HADD2.F32 R149, -RZ, R150.reuse.H0_H0 ;  /* 0x20000096ff957230 */ /* 0x100fe20000004100 */
[----:B------:R-:W-:Y:S01]  /*78a0*/  F2FP.SATFINITE.E4M3.F32.PACK_AB_MERGE_C R92, R93, R92, RZ ;  /* 0x0000005c5d5c723e */ /* 0x000fe200048070ff */
[----:B------:R-:W-:Y:S01]  /*78b0*/  FFMA R96, R145, UR45, R96 ;  /* 0x0000002d91607c23 */ /* 0x000fe20008000060 */
[----:B------:R-:W-:Y:S01]  /*78c0*/  HADD2.F32 R150, -RZ, R150.H1_H1 ;  /* 0x30000096ff967230 */ /* 0x000fe20000004100 */
[----:B------:R-:W-:Y:S01]  /*78d0*/  IADD3 R3, PT, PT, R225, R234, RZ ;  /* 0x000000eae1037210 */ /* 0x000fe20007ffe0ff */
[----:B------:R-:W-:Y:S01]  /*78e0*/  FFMA R97, R146, UR45, R97 ;  /* 0x0000002d92617c23 */ /* 0x000fe20008000061 */
[----:B------:R-:W-:Y:S01]  /*78f0*/  F2FP.SATFINITE.E4M3.F32.PACK_AB_MERGE_C R90, R91, R90, R92 ;  /* 0x0000005a5b5a723e */ /* 0x000fe2000480705c */
[----:B------:R-:W-:Y:S01]  /*7900*/  FFMA R72, R147, UR45, R72 ;  /* 0x0000002d93487c23 */ /* 0x000fe20008000048 */
[----:B------:R-:W-:Y:S01]  /*7910*/  LEA R0, R3, UR47, 0x4 ;  /* 0x0000002f03007c11 */ /* 0x000fe2000f8e20ff */
[----:B------:R-:W-:Y:S01]  /*7920*/  FFMA R73, R148, UR45, R73 ;  /* 0x0000002d94497c23 */ /* 0x000fe20008000049 */
[----:B------:R-:W-:Y:S01]  /*7930*/  F2FP.SATFINITE.E4M3.F32.PACK_AB_MERGE_C R91, R97, R96, RZ ;  /* 0x00000060615b723e */ /* 0x000fe200048070ff */
[----:B------:R-:W-:Y:S01]  /*7940*/  FFMA R74, R149, UR45, R74 ;  /* 0x0000002d954a7c23 */ /* 0x000fe2000800004a */
[--C-:B------:R-:W-:Y:S01]  /*7950*/  HADD2.F32 R187, -RZ, R188.reuse.H0_H0 ;  /* 0x200000bcffbb7230 */ /* 0x100fe20000004100 */
[----:B------:R1:W-:Y:S01]  /*7960*/  STS.128 [R0+0x3a00], R104 ;  /* 0x003a006800007388 */ /* 0x0003e20000000c00 */
[----:B------:R-:W-:Y:S01]  /*7970*/  F2FP.SATFINITE.E4M3.F32.PACK_AB_MERGE_C R91, R95, R94, R91 ;  /* 0x0000005e5f5b723e */ /* 0x000fe2000480705b */
[----:B------:R-:W-:Y:S02]  /*7980*/  HADD2.F32 R188, -RZ, R188.H1_H1 ;  /* 0x300000bcffbc7230 */ /* 0x000fe40000004100 */
[----:B------:R-:W-:Y:S01]  /*7990*/  FMUL R75, R75, UR37 ;  /* 0x000000254b4b7c20 */ /* 0x000fe20008400000 */
[--C-:B------:R-:W-:Y:S02]  /*79a0*/  HADD2.F32 R153, -RZ, R154.reuse.H0_H0 ;  /* 0x2000009aff997230 */ /* 0x100fe40000004100 */
[----:B------:R-:W-:Y:S01]  /*79b0*/  FMUL R78, R78, UR37 ;  /* 0x000000254e4e7c20 */ /* 0x000fe20008400000 */
[----:B------:R-:W-:Y:S02]  /*79c0*/  HADD2.F32 R154, -RZ, R154.H1_H1 ;  /* 0x3000009aff9a7230 */ /* 0x000fe40000004100 */
[----:B------:R-:W-:Y:S01]  /*79d0*/  FFMA R75, R150, UR45, R75 ;  /* 0x0000002d964b7c23 */ /* 0x000fe2000800004b */
[----:B------:R1:W-:Y:S01]  /*79e0*/  STS.128 [R0+0x4200], R88 ;  /* 0x0042005800007388 */ /* 0x0003e20000000c00 */
[----:B------:R-:W-:Y:S01]  /*79f0*/  FFMA R76, R151, UR45, R76 ;  /* 0x0000002d974c7c23 */ /* 0x000fe2000800004c */
[----:B------:R-:W-:Y:S01]  /*7a00*/  FFMA R77, R152, UR45, R77 ;  /* 0x0000002d984d7c23 */ /* 0x000fe2000800004d */
[----:B------:R-:W-:Y:S01]  /*7a10*/  FFMA R78, R153, UR45, R78 ;  /* 0x0000002d994e7c23 */ /* 0x000fe2000800004e */
        /* <DEDUP_REMOVED lines=10> */
[----:B------:R-:W-:Y:S01]  /*7ac0*/  FMUL R83, R83, UR37 ;  /* 0x0000002553537c20 */ /* 0x000fe20008400000 */
[--C-:B------:R-:W-:Y:S01]  /*7ad0*/  HADD2.F32 R161, -RZ, R162.reuse.H0_H0 ;  /* 0x200000a2ffa17230 */ /* 0x100fe20000004100 */
[----:B------:R-:W-:Y:S01]  /*7ae0*/  F2FP.SATFINITE.E4M3.F32.PACK_AB_MERGE_C R73, R79, R78, RZ ;  /* 0x0000004e4f49723e */ /* 0x000fe200048070ff */
[----:B------:R-:W-:Y:S01]  /*7af0*/  FMUL R86, R86, UR37 ;  /* 0x0000002556567c20 */ /* 0x000fe20008400000 */
[----:B------:R-:W-:Y:S02]  /*7b00*/  HADD2.F32 R162, -RZ, R162.H1_H1 ;  /* 0x300000a2ffa27230 */ /* 0x000fe40000004100 */
[----:B------:R-:W-:Y:S01]  /*7b10*/  FFMA R83, R158, UR45, R83 ;  /* 0x0000002d9e537c23 */ /* 0x000fe20008000053 */
[----:B------:R-:W-:Y:S01]  /*7b20*/  F2FP.SATFINITE.E4M3.F32.PACK_AB_MERGE_C R73, R77, R76, R73 ;  /* 0x0000004c4d49723e */ /* 0x000fe20004807049 */
        /* <DEDUP_REMOVED lines=14> */
[--C-:B------:R-:W-:Y:S01]  /*7c10*/  HADD2.F32 R191, -RZ, R192.reuse.H0_H0 ;  /* 0x200000c0ffbf7230 */ /* 0x100fe20000004100 */
[----:B------:R-:W-:Y:S01]  /*7c20*/  F2FP.SATFINITE.E4M3.F32.PACK_AB_MERGE_C R75, R87, R86, RZ ;  /* 0x00000056574b723e */ /* 0x000fe200048070ff */
[----:B------:R-:W-:Y:S02]  /*7c30*/  HADD2.F32 R192, -RZ, R192.H1_H1 ;  /* 0x300000c0ffc07230 */ /* 0x000fe40000004100 */
[----:B------:R-:W-:Y:S01]  /*7c40*/  FMUL R59, R59, UR37 ;  /* 0x000000253b3b7c20 */ /* 0x000fe20008400000 */
[--C-:B------:R-:W-:Y:S01]  /*7c50*/  HADD2.F32 R169, -RZ, R170.reuse.H0_H0 ;  /* 0x200000aaffa97230 */ /* 0x100fe20000004100 */
[----:B------:R-:W-:Y:S01]  /*7c60*/  F2FP.SATFINITE.E4M3.F32.PACK_AB_MERGE_C R75, R85, R84, R75 ;  /* 0x00000054554b723e */ /* 0x000fe2000480704b */
[----:B------:R-:W-:Y:S01]  /*7c70*/  FMUL R62, R62, UR37 ;  /* 0x000000253e3e7c20 */ /* 0x000fe20008400000 */
[----:B------:R-:W-:Y:S02]  /*7c80*/  HADD2.F32 R170, -RZ, R170.H1_H1 ;  /* 0x300000aaffaa7230 */ /* 0x000fe40000004100 */
[----:B------:R-:W-:Y:S01]  /*7c90*/  FFMA R59, R166, UR45, R59 ;  /* 0x0000002da63b7c23 */ /* 0x000fe2000800003b */
[----:B------:R-:W-:Y:S01]  /*7ca0*/  FFMA R60, R167, UR45, R60 ;  /* 0x0000002da73c7c23 */ /* 0x000fe2000800003c */
[----:B------:R1:W-:Y:S01]  /*7cb0*/  STS.128 [R0+0x4a00], R72 ;  /* 0x004a004800007388 */ /* 0x0003e20000000c00 */
[----:B------:R-:W-:Y:S01]  /*7cc0*/  FFMA R61, R168, UR45, R61 ;  /* 0x0000002da83d7c23 */ /* 0x000fe2000800003d */
[----:B------:R-:W-:Y:S01]  /*7cd0*/  FFMA R62, R169, UR45, R62 ;  /* 0x0000002da93e7c23 */ /* 0x000fe2000800003e */
[----:B------:R-:W-:Y:S01]  /*7ce0*/  F2FP.F16.E4M3.UNPACK_B R196, R204 ;  /* 0x000000ccffc4723e */ /* 0x000fe200020006ff */
        /* <DEDUP_REMOVED lines=21> */
[----:B------:R-:W-:Y:S01]  /*7e40*/  FFMA R69, R176, UR45, R69 ;  /* 0x0000002db0457c23 */ /* 0x000fe20008000045 */
[----:B------:R-:W-:Y:S01]  /*7e50*/  FFMA R70, R177, UR45, R70 ;  /* 0x0000002db1467c23 */ /* 0x000fe20008000046 */
[-C--:B------:R-:W-:Y:S01]  /*7e60*/  F2FP.F16.E4M3.UNPACK_B R200, R205.reuse ;  /* 0x000000cdffc8723e */ /* 0x080fe200020006ff */
        /* <DEDUP_REMOVED lines=73> */
[----:B------:R-:W-:Y:S01]  /*8300*/  F2FP.F16.E4M3.UNPACK_B R222, R222.H1 ;  /* 0x000000deffde723e */ /* 0x000fe200030006ff */
        /* <DEDUP_REMOVED lines=19> */
[----:B------:R-:W-:Y:S01]  /*8440*/  FMUL R39, R39, UR37 ;  /* 0x0000002527277c20 */ /* 0x000fe20008400000 */
[----:B------:R-:W-:Y:S01]  /*8450*/  FFMA R37, R208, UR45, R37 ;  /* 0x0000002dd0257c23 */ /* 0x000fe20008000025 */
[----:B------:R-:W-:Y:S01]  /*8460*/  FFMA R38, R209, UR45, R38 ;  /* 0x0000002dd1267c23 */ /* 0x000fe20008000026 */
[----:B------:R-:W-:Y:S01]  /*8470*/  FMUL R6, R6, UR37 ;  /* 0x0000002506067c20 */ /* 0x000fe20008400000 */
[----:B------:R-:W-:Y:S01]  /*8480*/  FFMA R39, R210, UR45, R39 ;  /* 0x0000002dd2277c23 */ /* 0x000fe20008000027 */
[----:B------:R-:W-:Y:S01]  /*8490*/  FFMA R4, R211, UR45, R4 ;  /* 0x0000002dd3047c23 */ /* 0x000fe20008000004 */
[----:B------:R-:W-:Y:S01]  /*84a0*/  FFMA R5, R212, UR45, R5 ;  /* 0x0000002dd4057c23 */ /* 0x000fe20008000005 */
[----:B------:R-:W-:Y:S01]  /*84b0*/  FFMA R6, R213, UR45, R6 ;  /* 0x0000002dd5067c23 */ /* 0x000fe20008000006 */
[----:B------:R-:W-:Y:S01]  /*84c0*/  FMUL R10, R10, UR37 ;  /* 0x000000250a0a7c20 */ /* 0x000fe20008400000 */
[----:B------:R-:W-:Y:S01]  /*84d0*/  FFMA R7, R214, UR45, R7 ;  /* 0x0000002dd6077c23 */ /* 0x000fe20008000007 */
[----:B------:R-:W-:Y:S01]  /*84e0*/  FMUL R11, R11, UR37 ;  /* 0x000000250b0b7c20 */ /* 0x000fe20008400000 */
[----:B------:R-:W-:Y:S01]  /*84f0*/  FFMA R8, R215, UR45, R8 ;  /* 0x0000002dd7087c23 */ /* 0x000fe20008000008 */
[----:B------:R-:W-:Y:S01]  /*8500*/  F2FP.F16.E4M3.UNPACK_B R223, R223.H1 ;  /* 0x000000dfffdf723e */ /* 0x000fe200030006ff */
[----:B------:R-:W-:Y:S01]  /*8510*/  FFMA R9, R216, UR45, R9 ;  /* 0x0000002dd8097c23 */ /* 0x000fe20008000009 */
[--C-:B------:R-:W-:Y:S02]  /*8520*/  HADD2.F32 R221, -RZ, R222.reuse.H0_H0 ;  /* 0x200000deffdd7230 */ /* 0x100fe40000004100 */
[----:B------:R-:W-:Y:S01]  /*8530*/  FFMA R10, R217, UR45, R10 ;  /* 0x0000002dd90a7c23 */ /* 0x000fe2000800000a */
[----:B------:R-:W-:Y:S02]  /*8540*/  HADD2.F32 R222, -RZ, R222.H1_H1 ;  /* 0x300000deffde7230 */ /* 0x000fe40000004100 */
[----:B------:R-:W-:Y:S01]  /*8550*/  FMUL R14, R14, UR37 ;  /* 0x000000250e0e7c20 */ /* 0x000fe20008400000 */
[--C-:B------:R-:W-:Y:S02]  /*8560*/  HADD2.F32 R99, -RZ, R224.reuse.H0_H0 ;  /* 0x200000e0ff637230 */ /* 0x100fe40000004100 */
[----:B------:R-:W-:Y:S01]  /*8570*/  FFMA R11, R218, UR45, R11 ;  /* 0x0000002dda0b7c23 */ /* 0x000fe2000800000b */
[----:B------:R-:W-:Y:S01]  /*8580*/  FMUL R15, R15, UR37 ;  /* 0x000000250f0f7c20 */ /* 0x000fe20008400000 */
[----:B------:R-:W-:Y:S01]  /*8590*/  FFMA R12, R219, UR45, R12 ;  /* 0x0000002ddb0c7c23 */ /* 0x000fe2000800000c */
[----:B------:R-:W-:Y:S02]  /*85a0*/  HADD2.F32 R98, -RZ, R224.H1_H1 ;  /* 0x300000e0ff627230 */ /* 0x000fe40000004100 */
[----:B------:R-:W-:Y:S01]  /*85b0*/  FFMA R13, R220, UR45, R13 ;  /* 0x0000002ddc0d7c23 */ /* 0x000fe2000800000d */
[--C-:B------:R-:W-:Y:S02]  /*85c0*/  HADD2.F32 R101, -RZ, R223.reuse.H0_H0 ;  /* 0x200000dfff657230 */ /* 0x100fe40000004100 */
[----:B------:R-:W-:Y:S01]  /*85d0*/  FFMA R14, R221, UR45, R14 ;  /* 0x0000002ddd0e7c23 */ /* 0x000fe2000800000e */
[----:B------:R-:W-:Y:S02]  /*85e0*/  HADD2.F32 R100, -RZ, R223.H1_H1 ;  /* 0x300000dfff647230 */ /* 0x000fe40000004100 */
[----:B------:R-:W-:Y:S01]  /*85f0*/  FMUL R18, R18, UR37 ;  /* 0x0000002512127c20 */ /* 0x000fe20008400000 */
[----:B------:R-:W-:Y:S01]  /*8600*/  FFMA R15, R222, UR45, R15 ;  /* 0x0000002dde0f7c23 */ /* 0x000fe2000800000f */
[----:B------:R-:W-:Y:S01]  /*8610*/  FMUL R19, R19, UR37 ;  /* 0x0000002513137c20 */ /* 0x000fe20008400000 */
[----:B------:R-:W-:Y:S01]  /*8620*/  FFMA R16, R99, UR45, R16 ;  /* 0x0000002d63107c23 */ /* 0x000fe20008000010 */
[----:B------:R-:W-:Y:S01]  /*8630*/  FFMA R17, R98, UR45, R17 ;  /* 0x0000002d62117c23 */ /* 0x000fe20008000011 */
[----:B------:R-:W-:Y:S01]  /*8640*/  FFMA R18, R101, UR45, R18 ;  /* 0x0000002d65127c23 */ /* 0x000fe20008000012 */
[----:B------:R-:W-:Y:S01]  /*8650*/  FFMA R19, R100, UR45, R19 ;  /* 0x0000002d64137c23 */ /* 0x000fe20008000013 */
[----:B------:R-:W-:Y:S01]  /*8660*/  F2FP.SATFINITE.E4M3.F32.PACK_AB_MERGE_C R6, R7, R6, RZ ;  /* 0x000000060706723e */ /* 0x000fe200048070ff */
[----:B------:R-:W-:Y:S01]  /*8670*/  UIADD3 UR6, UPT, UPT, UR46, 0x1, URZ ;  /* 0x000000012e067890 */ /* 0x000fe2000fffe0ff */
[----:B------:R-:W-:Y:S01]  /*8680*/  F2FP.SATFINITE.E4M3.F32.PACK_AB_MERGE_C R34, R35, R34, RZ ;  /* 0x000000222322723e */ /* 0x000fe200048070ff */
[----:B------:R-:W-:Y:S01]  /*8690*/  BSSY.RECONVERGENT B0, `(.L_x_103) ;  /* 0x000003d000007945 */ /* 0x000fe20003800200 */
[----:B------:R-:W-:Y:S02]  /*86a0*/  F2FP.SATFINITE.E4M3.F32.PACK_AB_MERGE_C R27, R39, R38, RZ ;  /* 0x00000026271b723e */ /* 0x000fe400048070ff */
[----:B------:R-:W-:Y:S02]  /*86b0*/  F2FP.SATFINITE.E4M3.F32.PACK_AB_MERGE_C R10, R11, R10, RZ ;  /* 0x0000000a0b0a723e */ /* 0x000fe400048070ff */
[----:B------:R-:W-:Y:S02]  /*86c0*/  F2FP.SATFINITE.E4M3.F32.PACK_AB_MERGE_C R14, R15, R14, RZ ;  /* 0x0000000e0f0e723e */ /* 0x000fe400048070ff */
[----:B------:R-:W-:Y:S02]  /*86d0*/  F2FP.SATFINITE.E4M3.F32.PACK_AB_MERGE_C R18, R19, R18, RZ ;  /* 0x000000121312723e */ /* 0x000fe400048070ff */
[----:B------:R-:W-:Y:S02]  /*86e0*/  F2FP.SATFINITE.E4M3.F32.PACK_AB_MERGE_C R4, R5, R4, R6 ;  /* 0x000000040504723e */ /* 0x000fe40004807006 */
[----:B------:R-:W-:Y:S02]  /*86f0*/  F2FP.SATFINITE.E4M3.F32.PACK_AB_MERGE_C R26, R33, R32, R34 ;  /* 0x00000020211a723e */ /* 0x000fe40004807022 */
[----:B------:R-:W-:Y:S02]  /*8700*/  F2FP.SATFINITE.E4M3.F32.PACK_AB_MERGE_C R27, R37, R36, R27 ;  /* 0x00000024251b723e */ /* 0x000fe4000480701b */
[----:B------:R-:W-:Y:S02]  /*8710*/  F2FP.SATFINITE.E4M3.F32.PACK_AB_MERGE_C R5, R9, R8, R10 ;  /* 0x000000080905723e */ /* 0x000fe4000480700a */
[----:B------:R-:W-:Y:S01]  /*8720*/  F2FP.SATFINITE.E4M3.F32.PACK_AB_MERGE_C R6, R13, R12, R14 ;  /* 0x0000000c0d06723e */ /* 0x000fe2000480700e */
[----:B------:R1:W-:Y:S01]  /*8730*/  STS.128 [R0+0x6200], R24 ;  /* 0x0062001800007388 */ /* 0x0003e20000000c00 */
[----:B------:R-:W-:Y:S07]  /*8740*/  F2FP.SATFINITE.E4M3.F32.PACK_AB_MERGE_C R7, R17, R16, R18 ;  /* 0x000000101107723e */ /* 0x000fee0004807012 */
[----:B------:R1:W-:Y:S01]  /*8750*/  STS.128 [R0+0x6a00], R4 ;  /* 0x006a000400007388 */ /* 0x0003e20000000c00 */
[----:B------:R-:W-:Y:S01]  /*8760*/  @!PT LDS RZ, [RZ] ;  /* 0x00000000fffff984 */ /* 0x000fe20000000800 */
[----:B------:R-:W-:Y:S01]  /*8770*/  @!PT LDS RZ, [RZ] ;  /* 0x00000000fffff984 */ /* 0x000fe20000000800 */
[----:B------:R-:W-:Y:S01]  /*8780*/  @!PT LDS RZ, [RZ] ;  /* 0x00000000fffff984 */ /* 0x000fe20000000800 */
[----:B------:R-:W-:Y:S01]  /*8790*/  @!PT LDS RZ, [RZ] ;  /* 0x00000000fffff984 */ /* 0x000fe20000000800 */
[----:B------:R2:W-:Y:S07]  /*87a0*/  MEMBAR.ALL.CTA ;  /* 0x0000000000007992 */ /* 0x0005ee0000008000 */
[----:B--2---:R-:W2:Y:S02]  /*87b0*/  FENCE.VIEW.ASYNC.S ;  /* 0x00000000000073c6 */ /* 0x004ea40000000000 */
[----:B--2---:R-:W-:Y:S06]  /*87c0*/  BAR.SYNC.DEFER_BLOCKING 0x1, 0x80 ;  /* 0x0042000000007b1d */ /* 0x004fec0000010000 */
[----:B------:R-:W-:Y:S05]  /*87d0*/  @P0 BRA `(.L_x_104) ;  /* 0x0000000000a00947 */ /* 0x000fea0003800000 */
[----:B------:R-:W2:Y:S01]  /*87e0*/  LDCU.64 UR14, c[0x0][0x348] ;  /* 0x00006900ff0e77ac */ /* 0x000ea20008000a00 */
[----:B------:R-:W-:Y:S02]  /*87f0*/  UIMAD UR9, UR50, 0x70, URZ ;  /* 0x00000070320978a4 */ /* 0x000fe4000f8e02ff */
[----:B------:R-:W-:Y:S02]  /*8800*/  USHF.L.U32 UR10, UR49, 0x7, URZ ;  /* 0x00000007310a7899 */ /* 0x000fe400080006ff */
[----:B------:R-:W-:Y:S01]  /*8810*/  UIADD3 UR8, UPT, UPT, UR47, 0x3a00, URZ ;  /* 0x00003a002f087890 */ /* 0x000fe2000fffe0ff */
[----:B------:R-:W-:Y:S01]  /*8820*/  UMOV UR11, UR36 ;  /* 0x00000024000b7c82 */ /* 0x000fe20008000000 */
[----:B------:R-:W-:Y:S02]  /*8830*/  UIADD3 UR16, UPT, UPT, UR47, 0x4200, URZ ;  /* 0x000042002f107890 */ /* 0x000fe4000fffe0ff */
[----:B------:R-:W-:Y:S01]  /*8840*/  UIADD3 UR17, UPT, UPT, UR9, 0x10, URZ ;  /* 0x0000001009117890 */ /* 0x000fe2000fffe0ff */
[----:B------:R-:W-:Y:S01]  /*8850*/  UMOV UR19, UR36 ;  /* 0x0000002400137c82 */ /* 0x000fe20008000000 */
[----:B------:R-:W-:Y:S01]  /*8860*/  UMOV UR18, UR10 ;  /* 0x0000000a00127c82 */ /* 0x000fe20008000000 */
[----:B------:R-:W-:Y:S02]  /*8870*/  UIADD3 UR28, UPT, UPT, UR47, 0x4a00, URZ ;  /* 0x00004a002f1c7890 */ /* 0x000fe4000fffe0ff */
[----:B--2---:R-:W-:Y:S02]  /*8880*/  UIADD3 UR4, UP0, UPT, UR14, 0x680, URZ ;  /* 0x000006800e047890 */ /* 0x004fe4000ff1e0ff */
[----:B------:R-:W-:Y:S02]  /*8890*/  UIADD3 UR29, UPT, UPT, UR9, 0x20, URZ ;  /* 0x00000020091d7890 */ /* 0x000fe4000fffe0ff */
[----:B------:R-:W-:Y:S01]  /*88a0*/  UIADD3.X UR5, UPT, UPT, URZ, UR15, URZ, UP0, !UPT ;  /* 0x0000000fff057290 */ /* 0x000fe200087fe4ff */
[----:B------:R-:W-:Y:S01]  /*88b0*/  UMOV UR31, UR36 ;  /* 0x00000024001f7c82 */ /* 0x000fe20008000000 */
[----:B------:R-:W-:Y:S01]  /*88c0*/  UMOV UR30, UR10 ;  /* 0x0000000a001e7c82 */ /* 0x000fe20008000000 */
[----:B------:R-:W-:Y:S02]  /*88d0*/  UIADD3 UR32, UPT, UPT, UR47, 0x5200, URZ ;  /* 0x000052002f207890 */ /* 0x000fe4000fffe0ff */
[----:B------:R-:W-:Y:S01]  /*88e0*/  UIADD3 UR33, UPT, UPT, UR9, 0x30, URZ ;  /* 0x0000003009217890 */ /* 0x000fe2000fffe0ff */
[----:B------:R-:W-:Y:S03]  /*88f0*/  UMOV UR35, UR36 ;  /* 0x0000002400237c82 */ /* 0x000fe60008000000 */
[----:B------:R2:W-:Y:S01]  /*8900*/  UTMASTG.3D [UR8], [UR4] ;  /* 0x00000008040073b5 */ /* 0x0005e20008010000 */
[----:B------:R-:W-:Y:S01]  /*8910*/  UMOV UR34, UR10 ;  /* 0x0000000a00227c82 */ /* 0x000fe20008000000 */
[----:B------:R-:W-:Y:S02]  /*8920*/  UIADD3 UR24, UPT, UPT, UR47, 0x5a00, URZ ;  /* 0x00005a002f187890 */ /* 0x000fe4000fffe0ff */
[----:B------:R-:W-:Y:S01]  /*8930*/  UIADD3 UR25, UPT, UPT, UR9, 0x40, URZ ;  /* 0x0000004009197890 */ /* 0x000fe2000fffe0ff */
[----:B------:R-:W-:Y:S01]  /*8940*/  UMOV UR27, UR36 ;  /* 0x00000024001b7c82 */ /* 0x000fe20008000000 */
[----:B------:R-:W-:Y:S01]  /*8950*/  UMOV UR26, UR10 ;  /* 0x0000000a001a7c82 */ /* 0x000fe20008000000 */
[----:B------:R2:W-:Y:S01]  /*8960*/  UTMASTG.3D [UR16], [UR4] ;  /* 0x00000010040073b5 */ /* 0x0005e20008010000 */
[----:B------:R-:W-:Y:S02]  /*8970*/  UIADD3 UR20, UPT, UPT, UR47, 0x6200, URZ ;  /* 0x000062002f147890 */ /* 0x000fe4000fffe0ff */
[----:B------:R-:W-:Y:S01]  /*8980*/  UIADD3 UR21, UPT, UPT, UR9, 0x50, URZ ;  /* 0x0000005009157890 */ /* 0x000fe2000fffe0ff */
[----:B------:R-:W-:Y:S01]  /*8990*/  UMOV UR23, UR36 ;  /* 0x0000002400177c82 */ /* 0x000fe20008000000 */
[----:B------:R-:W-:Y:S01]  /*89a0*/  UMOV UR22, UR10 ;  /* 0x0000000a00167c82 */ /* 0x000fe20008000000 */
[----:B------:R-:W-:Y:S01]  /*89b0*/  UIADD3 UR12, UPT, UPT, UR47, 0x6a00, URZ ;  /* 0x00006a002f0c7890 */ /* 0x000fe2000fffe0ff */
[----:B------:R2:W-:Y:S01]  /*89c0*/  UTMASTG.3D [UR28], [UR4] ;  /* 0x0000001c040073b5 */ /* 0x0005e20008010000 */
[----:B------:R-:W-:Y:S01]  /*89d0*/  UIADD3 UR13, UPT, UPT, UR9, 0x60, URZ ;  /* 0x00000060090d7890 */ /* 0x000fe2000fffe0ff */
[----:B------:R-:W-:Y:S01]  /*89e0*/  UMOV UR15, UR36 ;  /* 0x00000024000f7c82 */ /* 0x000fe20008000000 */
[----:B------:R-:W-:Y:S01]  /*89f0*/  UMOV UR14, UR10 ;  /* 0x0000000a000e7c82 */ /* 0x000fe20008000000 */
[----:B------:R2:W-:Y:S01]  /*8a00*/  UTMASTG.3D [UR32], [UR4] ;  /* 0x00000020040073b5 */ /* 0x0005e20008010000 */
[----:B------:R2:W-:Y:S01]  /*8a10*/  UTMASTG.3D [UR24], [UR4] ;  /* 0x00000018040073b5 */ /* 0x0005e20008010000 */
[----:B------:R2:W-:Y:S04]  /*8a20*/  UTMASTG.3D [UR20], [UR4] ;  /* 0x00000014040073b5 */ /* 0x0005e80008010000 */
[----:B------:R2:W-:Y:S01]  /*8a30*/  UTMASTG.3D [UR12], [UR4] ;  /* 0x0000000c040073b5 */ /* 0x0005e20008010000 */
[----:B------:R0:W-:Y:S01]  /*8a40*/  UTMACMDFLUSH ;  /* 0x00000000000079b7 */ /* 0x0001e20000000000 */
[----:B--2---:R-:W-:Y:S04]  /*8a50*/  DEPBAR.LE SB0, 0x0 ;  /* 0x000080000000791a */ /* 0x004fe80000000000 */
.L_x_104:
[----:B------:R-:W-:Y:S05]  /*8a60*/  BSYNC.RECONVERGENT B0 ;  /* 0x0000000000007941 */ /* 0x000fea0003800200 */
.L_x_103:
[----:B------:R-:W-:Y:S01]  /*8a70*/  UISETP.NE.AND UP2, UPT, UR53, URZ, UPT ;  /* 0x000000ff3500728c */ /* 0x000fe2000bf45270 */
[----:B------:R-:W-:Y:S01]  /*8a80*/  BAR.SYNC.DEFER_BLOCKING 0x1, 0x80 ;  /* 0x0042000000007b1d */ /* 0x000fe20000010000 */
[----:B------:R-:W-:Y:S01]  /*8a90*/  UISETP.NE.AND UP0, UPT, UR51, 0x2, UPT ;  /* 0x000000023300788c */ /* 0x000fe2000bf05270 */
[----:B------:R-:W-:Y:S01]  /*8aa0*/  R2UR UR5, R232 ;  /* 0x00000000e80572ca */ /* 0x000fe200000e0000 */
[----:B------:R-:W-:Y:S01]  /*8ab0*/  UISETP.NE.AND UP1, UPT, UR6, 0x4, UPT ;  /* 0x000000040600788c */ /* 0x000fe2000bf25270 */
[----:B------:R-:W-:Y:S01]  /*8ac0*/  R2UR UR4, R233 ;  /* 0x00000000e90472ca */ /* 0x000fe200000e0000 */
[----:B------:R-:W-:Y:S02]  /*8ad0*/  USEL UR16, UR51, URZ, UP0 ;  /* 0x000000ff33107287 */ /* 0x000fe40008000000 */
[----:B------:R-:W-:Y:S08]  /*8ae0*/  USEL UR46, UR6, URZ, UP1 ;  /* 0x000000ff062e7287 */ /* 0x000ff00008800000 */
[----:B------:R-:W-:Y:S02]  /*8af0*/  UIADD3 UR50, UPT, UPT, UR38, UR5, URZ ;  /* 0x0000000526327290 */ /* 0x000fe4000fffe0ff */
[----:B------:R-:W-:Y:S02]  /*8b00*/  UIADD3 UR49, UPT, UPT, UR39, UR4, URZ ;  /* 0x0000000427317290 */ /* 0x000fe4000fffe0ff */
[----:B------:R-:W-:Y:S02]  /*8b10*/  USEL UR5, URZ, 0x1, UP0 ;  /* 0x00000001ff057887 */ /* 0x000fe40008000000 */
[----:B------:R-:W-:Y:S02]  /*8b20*/  USEL UR4, URZ, 0x1, UP1 ;  /* 0x00000001ff047887 */ /* 0x000fe40008800000 */
[----:B------:R-:W-:Y:S02]  /*8b30*/  ULOP3.LUT UR54, UR54, UR5, URZ, 0x3c, !UPT ;  /* 0x0000000536367292 */ /* 0x000fe4000f8e3cff */
[----:B------:R-:W-:Y:S01]  /*8b40*/  ULOP3.LUT UR55, UR55, UR4, URZ, 0x3c, !UPT ;  /* 0x0000000437377292 */ /* 0x000fe2000f8e3cff */
[----:B------:R-:W-:Y:S01]  /*8b50*/  UMOV UR36, UR57 ;  /* 0x0000003900247c82 */ /* 0x000fe20008000000 */
[----:B------:R-:W-:Y:S10]  /*8b60*/  BRA.U UP2, `(.L_x_105) ;  /* 0xffffffc502447547 */ /* 0x000ff4000b83ffff */
[----:B------:R-:W-:Y:S05]  /*8b70*/  EXIT ;  /* 0x000000000000794d */ /* 0x000fea0003800000 */
.L_x_20:
[----:B--2---:R2:W3:Y:S02]  /*8b80*/  SYNCS.PHASECHK.TRANS64.TRYWAIT P0, [R3+URZ+0x160], R2 ;  /* 0x00016002030075a7 */ /* 0x0044e400080011ff */
[----:B---3--:R-:W-:Y:S05]  /*8b90*/  @!P0 NANOSLEEP.SYNCS 0x989680 ;  /* 0x009896800000895d */ /* 0x008fea0003900000 */
[----:B------:R-:W3:Y:S02]  /*8ba0*/  @!P0 SYNCS.PHASECHK.TRANS64 P0, [R3+URZ+0x160], R2 ;  /* 0x00016002030085a7 */ /* 0x000ee400080010ff */
[----:B---3--:R-:W-:Y:S05]  /*8bb0*/  @!P0 BRA `(.L_x_20) ;  /* 0xfffffffc00f08947 */ /* 0x008fea000383ffff */
[----:B------:R-:W-:Y:S05]  /*8bc0*/  BRA `(.L_x_106) ;  /* 0xffffff8800f47947 */ /* 0x000fea000383ffff */
.L_x_23:
[----:B-1----:R-:W-:Y:S07]  /*8bd0*/  MOV R0, UR33 ;  /* 0x0000002100007c02 */ /* 0x002fee0008000f00 */
.L_x_107:
[----:B-1----:R1:W2:Y:S02]  /*8be0*/  SYNCS.PHASECHK.TRANS64.TRYWAIT P0, [R0+URZ+0x68], R3 ;  /* 0x00006803000075a7 */ /* 0x0022a400080011ff */
[----:B--2---:R-:W-:Y:S05]  /*8bf0*/  @!P0 NANOSLEEP.SYNCS 0x989680 ;  /* 0x009896800000895d */ /* 0x004fea0003900000 */
[----:B------:R-:W2:Y:S02]  /*8c00*/  @!P0 SYNCS.PHASECHK.TRANS64 P0, [R0+URZ+0x68], R3 ;  /* 0x00006803000085a7 */ /* 0x000ea400080010ff */
[----:B--2---:R-:W-:Y:S05]  /*8c10*/  @!P0 BRA `(.L_x_107) ;  /* 0xfffffffc00f08947 */ /* 0x004fea000383ffff */
[----:B------:R-:W-:Y:S05]  /*8c20*/  BRA `(.L_x_22) ;  /* 0xffffff8c003c7947 */ /* 0x000fea000383ffff */
.L_x_29:
[----:B-1----:R-:W-:Y:S07]  /*8c30*/  MOV R0, UR17 ;  /* 0x0000001100007c02 */ /* 0x002fee0008000f00 */
.L_x_108:
[----:B-1----:R1:W2:Y:S02]  /*8c40*/  SYNCS.PHASECHK.TRANS64.TRYWAIT P0, [R0+URZ+0x68], R3 ;  /* 0x00006803000075a7 */ /* 0x0022a400080011ff */
[----:B--2---:R-:W-:Y:S05]  /*8c50*/  @!P0 NANOSLEEP.SYNCS 0x989680 ;  /* 0x009896800000895d */ /* 0x004fea0003900000 */
[----:B------:R-:W2:Y:S02]  /*8c60*/  @!P0 SYNCS.PHASECHK.TRANS64 P0, [R0+URZ+0x68], R3 ;  /* 0x00006803000085a7 */ /* 0x000ea400080010ff */
[----:B--2---:R-:W-:Y:S05]  /*8c70*/  @!P0 BRA `(.L_x_108) ;  /* 0xfffffffc00f08947 */ /* 0x004fea000383ffff */
[----:B------:R-:W-:Y:S05]  /*8c80*/  BRA `(.L_x_28) ;  /* 0xffffff8c00e47947 */ /* 0x000fea000383ffff */
.L_x_33:
[----:B-1----:R1:W2:Y:S02]  /*8c90*/  SYNCS.PHASECHK.TRANS64.TRYWAIT P0, [R3+URZ+0xf0], R0 ;  /* 0x0000f000030075a7 */ /* 0x0022a400080011ff */
[----:B--2---:R-:W-:Y:S05]  /*8ca0*/  @!P0 NANOSLEEP.SYNCS 0x989680 ;  /* 0x009896800000895d */ /* 0x004fea0003900000 */
[----:B------:R-:W2:Y:S02]  /*8cb0*/  @!P0 SYNCS.PHASECHK.TRANS64 P0, [R3+URZ+0xf0], R0 ;  /* 0x0000f000030085a7 */ /* 0x000ea400080010ff */
[----:B--2---:R-:W-:Y:S05]  /*8cc0*/  @!P0 BRA `(.L_x_33) ;  /* 0xfffffffc00f08947 */ /* 0x004fea000383ffff */
[----:B------:R-:W-:Y:S05]  /*8cd0*/  BRA `(.L_x_109) ;  /* 0xffffff9000747947 */ /* 0x000fea000383ffff */
.L_x_37:
[----:B-1----:R-:W-:-:S07]  /*8ce0*/  MOV R0, UR4 ;  /* 0x0000000400007c02 */ /* 0x002fce0008000f00 */
.L_x_110:
[----:B-1----:R1:W2:Y:S02]  /*8cf0*/  SYNCS.PHASECHK.TRANS64.TRYWAIT P0, [R0+URZ], R3 ;  /* 0x00000003000075a7 */ /* 0x0022a400080011ff */
[----:B--2---:R-:W-:Y:S05]  /*8d00*/  @!P0 NANOSLEEP.SYNCS 0x989680 ;  /* 0x009896800000895d */ /* 0x004fea0003900000 */
[----:B------:R-:W2:Y:S02]  /*8d10*/  @!P0 SYNCS.PHASECHK.TRANS64 P0, [R0+URZ], R3 ;  /* 0x00000003000085a7 */ /* 0x000ea400080010ff */
[----:B--2---:R-:W-:Y:S05]  /*8d20*/  @!P0 BRA `(.L_x_110) ;  /* 0xfffffffc00f08947 */ /* 0x004fea000383ffff */
[----:B------:R-:W-:Y:S05]  /*8d30*/  BRA `(.L_x_111) ;  /* 0xffffff9800207947 */ /* 0x000fea000383ffff */
.L_x_38:
[----:B------:R-:W-:-:S07]  /*8d40*/  MOV R0, UR5 ;  /* 0x0000000500007c02 */ /* 0x000fce0008000f00 */
.L_x_112:
[----:B-1----:R1:W2:Y:S02]  /*8d50*/  SYNCS.PHASECHK.TRANS64.TRYWAIT P0, [R0+URZ], R3 ;  /* 0x00000003000075a7 */ /* 0x0022a400080011ff */
[----:B--2---:R-:W-:Y:S05]  /*8d60*/  @!P0 NANOSLEEP.SYNCS 0x989680 ;  /* 0x009896800000895d */ /* 0x004fea0003900000 */
[----:B------:R-:W2:Y:S02]  /*8d70*/  @!P0 SYNCS.PHASECHK.TRANS64 P0, [R0+URZ], R3 ;  /* 0x00000003000085a7 */ /* 0x000ea400080010ff */
[----:B--2---:R-:W-:Y:S05]  /*8d80*/  @!P0 BRA `(.L_x_112) ;  /* 0xfffffffc00f08947 */ /* 0x004fea000383ffff */
[----:B------:R-:W-:Y:S05]  /*8d90*/  BRA `(.L_x_113) ;  /* 0xffffff98002c7947 */ /* 0x000fea000383ffff */
.L_x_39:
[----:B------:R-:W-:-:S07]  /*8da0*/  MOV R0, UR5 ;  /* 0x0000000500007c02 */ /* 0x000fce0008000f00 */
.L_x_114:
[----:B-1----:R1:W2:Y:S02]  /*8db0*/  SYNCS.PHASECHK.TRANS64.TRYWAIT P0, [R0+URZ], R3 ;  /* 0x00000003000075a7 */ /* 0x0022a400080011ff */
[----:B--2---:R-:W-:Y:S05]  /*8dc0*/  @!P0 NANOSLEEP.SYNCS 0x989680 ;  /* 0x009896800000895d */ /* 0x004fea0003900000 */
[----:B------:R-:W2:Y:S02]  /*8dd0*/  @!P0 SYNCS.PHASECHK.TRANS64 P0, [R0+URZ], R3 ;  /* 0x00000003000085a7 */ /* 0x000ea400080010ff */
[----:B--2---:R-:W-:Y:S05]  /*8de0*/  @!P0 BRA `(.L_x_114) ;  /* 0xfffffffc00f08947 */ /* 0x004fea000383ffff */
[----:B------:R-:W-:Y:S05]  /*8df0*/  BRA `(.L_x_115) ;  /* 0xffffff9800387947 */ /* 0x000fea000383ffff */
.L_x_40:
[----:B------:R-:W-:-:S07]  /*8e00*/  MOV R0, UR5 ;  /* 0x0000000500007c02 */ /* 0x000fce0008000f00 */
.L_x_116:
[----:B-1----:R1:W2:Y:S02]  /*8e10*/  SYNCS.PHASECHK.TRANS64.TRYWAIT P0, [R0+URZ], R3 ;  /* 0x00000003000075a7 */ /* 0x0022a400080011ff */
[----:B--2---:R-:W-:Y:S05]  /*8e20*/  @!P0 NANOSLEEP.SYNCS 0x989680 ;  /* 0x009896800000895d */ /* 0x004fea0003900000 */
[----:B------:R-:W2:Y:S02]  /*8e30*/  @!P0 SYNCS.PHASECHK.TRANS64 P0, [R0+URZ], R3 ;  /* 0x00000003000085a7 */ /* 0x000ea400080010ff */
[----:B--2---:R-:W-:Y:S05]  /*8e40*/  @!P0 BRA `(.L_x_116) ;  /* 0xfffffffc00f08947 */ /* 0x004fea000383ffff */
[----:B------:R-:W-:Y:S05]  /*8e50*/  BRA `(.L_x_117) ;  /* 0xffffff9800447947 */ /* 0x000fea000383ffff */
.L_x_41:
[----:B------:R-:W-:-:S07]  /*8e60*/  MOV R0, UR5 ;  /* 0x0000000500007c02 */ /* 0x000fce0008000f00 */
.L_x_118:
[----:B-1----:R1:W2:Y:S02]  /*8e70*/  SYNCS.PHASECHK.TRANS64.TRYWAIT P0, [R0+URZ], R3 ;  /* 0x00000003000075a7 */ /* 0x0022a400080011ff */
[----:B--2---:R-:W-:Y:S05]  /*8e80*/  @!P0 NANOSLEEP.SYNCS 0x989680 ;  /* 0x009896800000895d */ /* 0x004fea0003900000 */
[----:B------:R-:W2:Y:S02]  /*8e90*/  @!P0 SYNCS.PHASECHK.TRANS64 P0, [R0+URZ], R3 ;  /* 0x00000003000085a7 */ /* 0x000ea400080010ff */
[----:B--2---:R-:W-:Y:S05]  /*8ea0*/  @!P0 BRA `(.L_x_118) ;  /* 0xfffffffc00f08947 */ /* 0x004fea000383ffff */
[----:B------:R-:W-:Y:S05]  /*8eb0*/  BRA `(.L_x_119) ;  /* 0xffffff9800507947 */ /* 0x000fea000383ffff */
.L_x_42:
[----:B------:R-:W-:-:S07]  /*8ec0*/  MOV R0, UR5 ;  /* 0x0000000500007c02 */ /* 0x000fce0008000f00 */
.L_x_120:
[----:B-1----:R1:W2:Y:S02]  /*8ed0*/  SYNCS.PHASECHK.TRANS64.TRYWAIT P0, [R0+URZ], R3 ;  /* 0x00000003000075a7 */ /* 0x0022a400080011ff */
[----:B--2---:R-:W-:Y:S05]  /*8ee0*/  @!P0 NANOSLEEP.SYNCS 0x989680 ;  /* 0x009896800000895d */ /* 0x004fea0003900000 */
[----:B------:R-:W2:Y:S02]  /*8ef0*/  @!P0 SYNCS.PHASECHK.TRANS64 P0, [R0+URZ], R3 ;  /* 0x00000003000085a7 */ /* 0x000ea400080010ff */
[----:B--2---:R-:W-:Y:S05]  /*8f00*/  @!P0 BRA `(.L_x_120) ;  /* 0xfffffffc00f08947 */ /* 0x004fea000383ffff */
[----:B------:R-:W-:Y:S05]  /*8f10*/  BRA `(.L_x_121) ;  /* 0xffffff98005c7947 */ /* 0x000fea000383ffff */
.L_x_43:
[----:B------:R-:W-:-:S07]  /*8f20*/  MOV R0, UR5 ;  /* 0x0000000500007c02 */ /* 0x000fce0008000f00 */
.L_x_122:
[----:B-1----:R1:W2:Y:S02]  /*8f30*/  SYNCS.PHASECHK.TRANS64.TRYWAIT P0, [R0+URZ], R3 ;  /* 0x00000003000075a7 */ /* 0x0022a400080011ff */
[----:B--2---:R-:W-:Y:S05]  /*8f40*/  @!P0 NANOSLEEP.SYNCS 0x989680 ;  /* 0x009896800000895d */ /* 0x004fea0003900000 */
[----:B------:R-:W2:Y:S02]  /*8f50*/  @!P0 SYNCS.PHASECHK.TRANS64 P0, [R0+URZ], R3 ;  /* 0x00000003000085a7 */ /* 0x000ea400080010ff */
[----:B--2---:R-:W-:Y:S05]  /*8f60*/  @!P0 BRA `(.L_x_122) ;  /* 0xfffffffc00f08947 */ /* 0x004fea000383ffff */
[----:B------:R-:W-:Y:S05]  /*8f70*/  BRA `(.L_x_123) ;  /* 0xffffff9800687947 */ /* 0x000fea000383ffff */
.L_x_44:
[----:B------:R-:W-:-:S07]  /*8f80*/  MOV R0, UR5 ;  /* 0x0000000500007c02 */ /* 0x000fce0008000f00 */
.L_x_124:
[----:B-1----:R1:W2:Y:S02]  /*8f90*/  SYNCS.PHASECHK.TRANS64.TRYWAIT P0, [R0+URZ], R3 ;  /* 0x00000003000075a7 */ /* 0x0022a400080011ff */
[----:B--2---:R-:W-:Y:S05]  /*8fa0*/  @!P0 NANOSLEEP.SYNCS 0x989680 ;  /* 0x009896800000895d */ /* 0x004fea0003900000 */
[----:B------:R-:W2:Y:S02]  /*8fb0*/  @!P0 SYNCS.PHASECHK.TRANS64 P0, [R0+URZ], R3 ;  /* 0x00000003000085a7 */ /* 0x000ea400080010ff */
[----:B--2---:R-:W-:Y:S05]  /*8fc0*/  @!P0 BRA `(.L_x_124) ;  /* 0xfffffffc00f08947 */ /* 0x004fea000383ffff */
[----:B------:R-:W-:Y:S05]  /*8fd0*/  BRA `(.L_x_125) ;  /* 0xffffff9800747947 */ /* 0x000fea000383ffff */
.L_x_45:
[----:B------:R-:W-:-:S07]  /*8fe0*/  MOV R0, UR5 ;  /* 0x0000000500007c02 */ /* 0x000fce0008000f00 */
.L_x_126:
[----:B-1----:R1:W2:Y:S02]  /*8ff0*/  SYNCS.PHASECHK.TRANS64.TRYWAIT P0, [R0+URZ], R3 ;  /* 0x00000003000075a7 */ /* 0x0022a400080011ff */
[----:B--2---:R-:W-:Y:S05]  /*9000*/  @!P0 NANOSLEEP.SYNCS 0x989680 ;  /* 0x009896800000895d */ /* 0x004fea0003900000 */
[----:B------:R-:W2:Y:S02]  /*9010*/  @!P0 SYNCS.PHASECHK.TRANS64 P0, [R0+URZ], R3 ;  /* 0x00000003000085a7 */ /* 0x000ea400080010ff */
[----:B--2---:R-:W-:Y:S05]  /*9020*/  @!P0 BRA `(.L_x_126) ;  /* 0xfffffffc00f08947 */ /* 0x004fea000383ffff */
[----:B------:R-:W-:Y:S05]  /*9030*/  BRA `(.L_x_127) ;  /* 0xffffff9800807947 */ /* 0x000fea000383ffff */
.L_x_46:
[----:B------:R-:W-:-:S07]  /*9040*/  MOV R0, UR5 ;  /* 0x0000000500007c02 */ /* 0x000fce0008000f00 */
.L_x_128:
[----:B-1----:R1:W2:Y:S02]  /*9050*/  SYNCS.PHASECHK.TRANS64.TRYWAIT P0, [R0+URZ], R3 ;  /* 0x00000003000075a7 */ /* 0x0022a400080011ff */
[----:B--2---:R-:W-:Y:S05]  /*9060*/  @!P0 NANOSLEEP.SYNCS 0x989680 ;  /* 0x009896800000895d */ /* 0x004fea0003900000 */
[----:B------:R-:W2:Y:S02]  /*9070*/  @!P0 SYNCS.PHASECHK.TRANS64 P0, [R0+URZ], R3 ;  /* 0x00000003000085a7 */ /* 0x000ea400080010ff */
[----:B--2---:R-:W-:Y:S05]  /*9080*/  @!P0 BRA `(.L_x_128) ;  /* 0xfffffffc00f08947 */ /* 0x004fea000383ffff */
[----:B------:R-:W-:Y:S05]  /*9090*/  BRA `(.L_x_129) ;  /* 0xffffff98008c7947 */ /* 0x000fea000383ffff */
.L_x_47:
[----:B------:R-:W-:-:S07]  /*90a0*/  MOV R0, UR5 ;  /* 0x0000000500007c02 */ /* 0x000fce0008000f00 */
.L_x_130:
[----:B-1----:R1:W2:Y:S02]  /*90b0*/  SYNCS.PHASECHK.TRANS64.TRYWAIT P0, [R0+URZ], R3 ;  /* 0x00000003000075a7 */ /* 0x0022a400080011ff */
[----:B--2---:R-:W-:Y:S05]  /*90c0*/  @!P0 NANOSLEEP.SYNCS 0x989680 ;  /* 0x009896800000895d */ /* 0x004fea0003900000 */
[----:B------:R-:W2:Y:S02]  /*90d0*/  @!P0 SYNCS.PHASECHK.TRANS64 P0, [R0+URZ], R3 ;  /* 0x00000003000085a7 */ /* 0x000ea400080010ff */
[----:B--2---:R-:W-:Y:S05]  /*90e0*/  @!P0 BRA `(.L_x_130) ;  /* 0xfffffffc00f08947 */ /* 0x004fea000383ffff */
[----:B------:R-:W-:Y:S05]  /*90f0*/  BRA `(.L_x_131) ;  /* 0xffffff9800987947 */ /* 0x000fea000383ffff */
.L_x_48:
[----:B------:R-:W-:-:S07]  /*9100*/  MOV R0, UR5 ;  /* 0x0000000500007c02 */ /* 0x000fce0008000f00 */
.L_x_132:
[----:B-1----:R1:W2:Y:S02]  /*9110*/  SYNCS.PHASECHK.TRANS64.TRYWAIT P0, [R0+URZ], R3 ;  /* 0x00000003000075a7 */ /* 0x0022a400080011ff */
[----:B--2---:R-:W-:Y:S05]  /*9120*/  @!P0 NANOSLEEP.SYNCS 0x989680 ;  /* 0x009896800000895d */ /* 0x004fea0003900000 */
[----:B------:R-:W2:Y:S02]  /*9130*/  @!P0 SYNCS.PHASECHK.TRANS64 P0, [R0+URZ], R3 ;  /* 0x00000003000085a7 */ /* 0x000ea400080010ff */
[----:B--2---:R-:W-:Y:S05]  /*9140*/  @!P0 BRA `(.L_x_132) ;  /* 0xfffffffc00f08947 */ /* 0x004fea000383ffff */
[----:B------:R-:W-:Y:S05]  /*9150*/  BRA `(.L_x_133) ;  /* 0xffffff9800a47947 */ /* 0x000fea000383ffff */
.L_x_51:
[----:B--2---:R2:W3:Y:S02]  /*9160*/  SYNCS.PHASECHK.TRANS64.TRYWAIT P0, [R0+URZ+0x150], R5 ;  /* 0x00015005000075a7 */ /* 0x0044e400080011ff */
[----:B---3--:R-:W-:Y:S05]  /*9170*/  @!P0 NANOSLEEP.SYNCS 0x989680 ;  /* 0x009896800000895d */ /* 0x008fea0003900000 */
[----:B------:R-:W3:Y:S02]  /*9180*/  @!P0 SYNCS.PHASECHK.TRANS64 P0, [R0+URZ+0x150], R5 ;  /* 0x00015005000085a7 */ /* 0x000ee400080010ff */
[----:B---3--:R-:W-:Y:S05]  /*9190*/  @!P0 BRA `(.L_x_51) ;  /* 0xfffffffc00f08947 */ /* 0x008fea000383ffff */
[----:B------:R-:W-:Y:S05]  /*91a0*/  BRA `(.L_x_134) ;  /* 0xffffff9c00047947 */ /* 0x000fea000383ffff */
.L_x_52:
[----:B------:R-:W-:-:S07]  /*91b0*/  MOV R0, UR4 ;  /* 0x0000000400007c02 */ /* 0x000fce0008000f00 */
.L_x_135:
[----:B--2---:R2:W3:Y:S02]  /*91c0*/  SYNCS.PHASECHK.TRANS64.TRYWAIT P0, [R0+URZ+0x100], R7 ;  /* 0x00010007000075a7 */ /* 0x0044e400080011ff */
[----:B---3--:R-:W-:Y:S05]  /*91d0*/  @!P0 NANOSLEEP.SYNCS 0x989680 ;  /* 0x009896800000895d */ /* 0x008fea0003900000 */
[----:B------:R-:W3:Y:S02]  /*91e0*/  @!P0 SYNCS.PHASECHK.TRANS64 P0, [R0+URZ+0x100], R7 ;  /* 0x00010007000085a7 */ /* 0x000ee400080010ff */
[----:B---3--:R-:W-:Y:S05]  /*91f0*/  @!P0 BRA `(.L_x_135) ;  /* 0xfffffffc00f08947 */ /* 0x008fea000383ffff */
[----:B------:R-:W-:Y:S05]  /*9200*/  BRA `(.L_x_136) ;  /* 0xffffff9c00147947 */ /* 0x000fea000383ffff */
.L_x_53:
[----:B--2---:R2:W3:Y:S02]  /*9210*/  SYNCS.PHASECHK.TRANS64.TRYWAIT P1, [R0+URZ+0xf0], R5 ;  /* 0x0000f005000075a7 */ /* 0x0044e400080211ff */
[----:B---3--:R-:W-:Y:S05]  /*9220*/  @!P1 NANOSLEEP.SYNCS 0x989680 ;  /* 0x009896800000995d */ /* 0x008fea0003900000 */
[----:B------:R-:W3:Y:S02]  /*9230*/  @!P1 SYNCS.PHASECHK.TRANS64 P1, [R0+URZ+0xf0], R5 ;  /* 0x0000f005000095a7 */ /* 0x000ee400080210ff */
[----:B---3--:R-:W-:Y:S05]  /*9240*/  @!P1 BRA `(.L_x_53) ;  /* 0xfffffffc00f09947 */ /* 0x008fea000383ffff */
[----:B------:R-:W-:Y:S05]  /*9250*/  BRA `(.L_x_137) ;  /* 0xffffff9c00447947 */ /* 0x000fea000383ffff */
.L_x_56:
[----:B------:R-:W-:-:S07]  /*9260*/  MOV R0, UR4 ;  /* 0x0000000400007c02 */ /* 0x000fce0008000f00 */
.L_x_138:
[----:B--2---:R2:W3:Y:S02]  /*9270*/  SYNCS.PHASECHK.TRANS64.TRYWAIT P0, [R0+URZ+0x100], R3 ;  /* 0x00010003000075a7 */ /* 0x0044e400080011ff */
[----:B---3--:R-:W-:Y:S05]  /*9280*/  @!P0 NANOSLEEP.SYNCS 0x989680 ;  /* 0x009896800000895d */ /* 0x008fea0003900000 */
[----:B------:R-:W3:Y:S02]  /*9290*/  @!P0 SYNCS.PHASECHK.TRANS64 P0, [R0+URZ+0x100], R3 ;  /* 0x00010003000085a7 */ /* 0x000ee400080010ff */
[----:B---3--:R-:W-:Y:S05]  /*92a0*/  @!P0 BRA `(.L_x_138) ;  /* 0xfffffffc00f08947 */ /* 0x008fea000383ffff */
[----:B------:R-:W-:Y:S05]  /*92b0*/  BRA `(.L_x_55) ;  /* 0xffffff9c00987947 */ /* 0x000fea000383ffff */
.L_x_63:
[----:B--2---:R2:W3:Y:S02]  /*92c0*/  SYNCS.PHASECHK.TRANS64.TRYWAIT P1, [R0+URZ+0xf0], R5 ;  /* 0x0000f005000075a7 */ /* 0x0044e400080211ff */
[----:B---3--:R-:W-:Y:S05]  /*92d0*/  @!P1 NANOSLEEP.SYNCS 0x989680 ;  /* 0x009896800000995d */ /* 0x008fea0003900000 */
[----:B------:R-:W3:Y:S02]  /*92e0*/  @!P1 SYNCS.PHASECHK.TRANS64 P1, [R0+URZ+0xf0], R5 ;  /* 0x0000f005000095a7 */ /* 0x000ee400080210ff */
[----:B---3--:R-:W-:Y:S05]  /*92f0*/  @!P1 BRA `(.L_x_63) ;  /* 0xfffffffc00f09947 */ /* 0x008fea000383ffff */
[----:B------:R-:W-:Y:S05]  /*9300*/  BRA `(.L_x_139) ;  /* 0xffffffa000f87947 */ /* 0x000fea000383ffff */
.L_x_64:
[----:B------:R-:W-:-:S07]  /*9310*/  MOV R3, UR21 ;  /* 0x0000001500037c02 */ /* 0x000fce0008000f00 */
.L_x_140:
[----:B--2---:R2:W3:Y:S02]  /*9320*/  SYNCS.PHASECHK.TRANS64.TRYWAIT P0, [R3+URZ+0x130], R0 ;  /* 0x00013000030075a7 */ /* 0x0044e400080011ff */
[----:B---3--:R-:W-:Y:S05]  /*9330*/  @!P0 NANOSLEEP.SYNCS 0x989680 ;  /* 0x009896800000895d */ /* 0x008fea0003900000 */
[----:B------:R-:W3:Y:S02]  /*9340*/  @!P0 SYNCS.PHASECHK.TRANS64 P0, [R3+URZ+0x130], R0 ;  /* 0x00013000030085a7 */ /* 0x000ee400080010ff */
[----:B---3--:R-:W-:Y:S05]  /*9350*/  @!P0 BRA `(.L_x_140) ;  /* 0xfffffffc00f08947 */ /* 0x008fea000383ffff */
[----:B------:R-:W-:Y:S05]  /*9360*/  BRA `(.L_x_141) ;  /* 0xffffffa400307947 */ /* 0x000fea000383ffff */
.L_x_67:
[----:B------:R-:W-:Y:S07]  /*9370*/  MOV R0, UR7 ;  /* 0x0000000700007c02 */ /* 0x000fee0008000f00 */
.L_x_142:
[----:B--2---:R2:W3:Y:S02]  /*9380*/  SYNCS.PHASECHK.TRANS64.TRYWAIT P0, [R0+URZ], R3 ;  /* 0x00000003000075a7 */ /* 0x0044e400080011ff */
[----:B---3--:R-:W-:Y:S05]  /*9390*/  @!P0 NANOSLEEP.SYNCS 0x989680 ;  /* 0x009896800000895d */ /* 0x008fea0003900000 */
[----:B------:R-:W3:Y:S02]  /*93a0*/  @!P0 SYNCS.PHASECHK.TRANS64 P0, [R0+URZ], R3 ;  /* 0x00000003000085a7 */ /* 0x000ee400080010ff */
[----:B---3--:R-:W-:Y:S05]  /*93b0*/  @!P0 BRA `(.L_x_142) ;  /* 0xfffffffc00f08947 */ /* 0x008fea000383ffff */
[----:B------:R-:W-:Y:S05]  /*93c0*/  BRA `(.L_x_66) ;  /* 0xffffffa4004c7947 */ /* 0x000fea000383ffff */
.L_x_70:
[----:B------:R-:W-:-:S07]  /*93d0*/  MOV R0, UR4 ;  /* 0x0000000400007c02 */ /* 0x000fce0008000f00 */
.L_x_143:
[----:B---3--:R3:W1:Y:S02]  /*93e0*/  SYNCS.PHASECHK.TRANS64.TRYWAIT P0, [R0+URZ], R3 ;  /* 0x00000003000075a7 */ /* 0x00866400080011ff */
[----:B-1----:R-:W-:Y:S05]  /*93f0*/  @!P0 NANOSLEEP.SYNCS 0x989680 ;  /* 0x009896800000895d */ /* 0x002fea0003900000 */
[----:B------:R-:W1:Y:S02]  /*9400*/  @!P0 SYNCS.PHASECHK.TRANS64 P0, [R0+URZ], R3 ;  /* 0x00000003000085a7 */ /* 0x000e6400080010ff */
[----:B-1----:R-:W-:Y:S05]  /*9410*/  @!P0 BRA `(.L_x_143) ;  /* 0xfffffffc00f08947 */ /* 0x002fea000383ffff */
[----:B------:R-:W-:Y:S05]  /*9420*/  BRA `(.L_x_144) ;  /* 0xffffffa800007947 */ /* 0x000fea000383ffff */
.L_x_71:
[----:B------:R-:W-:-:S07]  /*9430*/  MOV R0, UR5 ;  /* 0x0000000500007c02 */ /* 0x000fce0008000f00 */
.L_x_145:
[----:B--2---:R2:W3:Y:S02]  /*9440*/  SYNCS.PHASECHK.TRANS64.TRYWAIT P0, [R0+URZ], R3 ;  /* 0x00000003000075a7 */ /* 0x0044e400080011ff */
[----:B---3--:R-:W-:Y:S05]  /*9450*/  @!P0 NANOSLEEP.SYNCS 0x989680 ;  /* 0x009896800000895d */ /* 0x008fea0003900000 */
[----:B------:R-:W3:Y:S02]  /*9460*/  @!P0 SYNCS.PHASECHK.TRANS64 P0, [R0+URZ], R3 ;  /* 0x00000003000085a7 */ /* 0x000ee400080010ff */
[----:B---3--:R-:W-:Y:S05]  /*9470*/  @!P0 BRA `(.L_x_145) ;  /* 0xfffffffc00f08947 */ /* 0x008fea000383ffff */
[----:B------:R-:W-:Y:S05]  /*9480*/  BRA `(.L_x_146) ;  /* 0xffffffa8000c7947 */ /* 0x000fea000383ffff */
.L_x_72:
[----:B------:R-:W-:-:S07]  /*9490*/  MOV R0, UR5 ;  /* 0x0000000500007c02 */ /* 0x000fce0008000f00 */
.L_x_147:
[----:B--2---:R2:W3:Y:S02]  /*94a0*/  SYNCS.PHASECHK.TRANS64.TRYWAIT P0, [R0+URZ], R3 ;  /* 0x00000003000075a7 */ /* 0x0044e400080011ff */
[----:B---3--:R-:W-:Y:S05]  /*94b0*/  @!P0 NANOSLEEP.SYNCS 0x989680 ;  /* 0x009896800000895d */ /* 0x008fea0003900000 */
[----:B------:R-:W3:Y:S02]  /*94c0*/  @!P0 SYNCS.PHASECHK.TRANS64 P0, [R0+URZ], R3 ;  /* 0x00000003000085a7 */ /* 0x000ee400080010ff */
[----:B---3--:R-:W-:Y:S05]  /*94d0*/  @!P0 BRA `(.L_x_147) ;  /* 0xfffffffc00f08947 */ /* 0x008fea000383ffff */
[----:B------:R-:W-:Y:S05]  /*94e0*/  BRA `(.L_x_148) ;  /* 0xffffffa800187947 */ /* 0x000fea000383ffff */
.L_x_73:
[----:B------:R-:W-:-:S07]  /*94f0*/  MOV R0, UR4 ;  /* 0x0000000400007c02 */ /* 0x000fce0008000f00 */
.L_x_149:
[----:B--2---:R2:W3:Y:S02]  /*9500*/  SYNCS.PHASECHK.TRANS64.TRYWAIT P0, [R0+URZ], R3 ;  /* 0x00000003000075a7 */ /* 0x0044e400080011ff */
[----:B---3--:R-:W-:Y:S05]  /*9510*/  @!P0 NANOSLEEP.SYNCS 0x989680 ;  /* 0x009896800000895d */ /* 0x008fea0003900000 */
[----:B------:R-:W3:Y:S02]  /*9520*/  @!P0 SYNCS.PHASECHK.TRANS64 P0, [R0+URZ], R3 ;  /* 0x00000003000085a7 */ /* 0x000ee400080010ff */
[----:B---3--:R-:W-:Y:S05]  /*9530*/  @!P0 BRA `(.L_x_149) ;  /* 0xfffffffc00f08947 */ /* 0x008fea000383ffff */
[----:B------:R-:W-:Y:S05]  /*9540*/  BRA `(.L_x_150) ;  /* 0xffffffa800247947 */ /* 0x000fea000383ffff */
.L_x_78:
[----:B---3--:R3:W4:Y:S02]  /*9550*/  SYNCS.PHASECHK.TRANS64.TRYWAIT P0, [R3+URZ+0xf0], R0 ;  /* 0x0000f000030075a7 */ /* 0x00872400080011ff */
[----:B----4-:R-:W-:Y:S05]  /*9560*/  @!P0 NANOSLEEP.SYNCS 0x989680 ;  /* 0x009896800000895d */ /* 0x010fea0003900000 */
[----:B------:R-:W4:Y:S02]  /*9570*/  @!P0 SYNCS.PHASECHK.TRANS64 P0, [R3+URZ+0xf0], R0 ;  /* 0x0000f000030085a7 */ /* 0x000f2400080010ff */
[----:B----4-:R-:W-:Y:S05]  /*9580*/  @!P0 BRA `(.L_x_78) ;  /* 0xfffffffc00f08947 */ /* 0x010fea000383ffff */
[----:B------:R-:W-:Y:S05]  /*9590*/  BRA `(.L_x_151) ;  /* 0xffffffac00487947 */ /* 0x000fea000383ffff */
.L_x_81:
[----:B------:R-:W-:Y:S07]  /*95a0*/  MOV R0, UR21 ;  /* 0x0000001500007c02 */ /* 0x000fee0008000f00 */
.L_x_152:
[----:B---3--:R3:W4:Y:S02]  /*95b0*/  SYNCS.PHASECHK.TRANS64.TRYWAIT P1, [R0+URZ+0xe8], R3 ;  /* 0x0000e803000075a7 */ /* 0x00872400080211ff */
[----:B----4-:R-:W-:Y:S05]  /*95c0*/  @!P1 NANOSLEEP.SYNCS 0x989680 ;  /* 0x009896800000995d */ /* 0x010fea0003900000 */
[----:B------:R-:W4:Y:S02]  /*95d0*/  @!P1 SYNCS.PHASECHK.TRANS64 P1, [R0+URZ+0xe8], R3 ;  /* 0x0000e803000095a7 */ /* 0x000f2400080210ff */
[----:B----4-:R-:W-:Y:S05]  /*95e0*/  @!P1 BRA `(.L_x_152) ;  /* 0xfffffffc00f09947 */ /* 0x010fea000383ffff */
[----:B------:R-:W-:Y:S05]  /*95f0*/  BRA `(.L_x_80) ;  /* 0xffffffb000bc7947 */ /* 0x000fea000383ffff */
.L_x_84:
[----:B---3--:R-:W-:Y:S07]  /*9600*/  MOV R3, UR21 ;  /* 0x0000001500037c02 */ /* 0x008fee0008000f00 */
.L_x_153:
[----:B---3--:R3:W4:Y:S02]  /*9610*/  SYNCS.PHASECHK.TRANS64.TRYWAIT P0, [R3+URZ+0xd8], R2 ;  /* 0x0000d802030075a7 */ /* 0x00872400080011ff */
[----:B----4-:R-:W-:Y:S05]  /*9620*/  @!P0 NANOSLEEP.SYNCS 0x989680 ;  /* 0x009896800000895d */ /* 0x010fea0003900000 */
[----:B------:R-:W4:Y:S02]  /*9630*/  @!P0 SYNCS.PHASECHK.TRANS64 P0, [R3+URZ+0xd8], R2 ;  /* 0x0000d802030085a7 */ /* 0x000f2400080010ff */
[----:B----4-:R-:W-:Y:S05]  /*9640*/  @!P0 BRA `(.L_x_153) ;  /* 0xfffffffc00f08947 */ /* 0x010fea000383ffff */
[----:B------:R-:W-:Y:S05]  /*9650*/  BRA `(.L_x_154) ;  /* 0xffffffb400147947 */ /* 0x000fea000383ffff */
.L_x_87:
[----:B------:R-:W-:Y:S07]  /*9660*/  MOV R0, UR4 ;  /* 0x0000000400007c02 */ /* 0x000fee0008000f00 */
.L_x_155:
[----:B-1----:R1:W2:Y:S02]  /*9670*/  SYNCS.PHASECHK.TRANS64.TRYWAIT P0, [R0+URZ+0xf0], R3 ;  /* 0x0000f003000075a7 */ /* 0x0022a400080011ff */
[----:B--2---:R-:W-:Y:S05]  /*9680*/  @!P0 NANOSLEEP.SYNCS 0x989680 ;  /* 0x009896800000895d */ /* 0x004fea0003900000 */
[----:B------:R-:W2:Y:S02]  /*9690*/  @!P0 SYNCS.PHASECHK.TRANS64 P0, [R0+URZ+0xf0], R3 ;  /* 0x0000f003000085a7 */ /* 0x000ea400080010ff */
[----:B--2---:R-:W-:Y:S05]  /*96a0*/  @!P0 BRA `(.L_x_155) ;  /* 0xfffffffc00f08947 */ /* 0x004fea000383ffff */
[----:B------:R-:W-:Y:S05]  /*96b0*/  BRA `(.L_x_156) ;  /* 0xffffffb800907947 */ /* 0x000fea000383ffff */
.L_x_93:
[----:B------:R-:W-:Y:S07]  /*96c0*/  MOV R3, UR47 ;  /* 0x0000002f00037c02 */ /* 0x000fee0008000f00 */
.L_x_157:
[----:B-1----:R1:W3:Y:S02]  /*96d0*/  SYNCS.PHASECHK.TRANS64.TRYWAIT P1, [R3+URZ+0xd0], R4 ;  /* 0x0000d004030075a7 */ /* 0x0022e400080211ff */
[----:B---3--:R-:W-:Y:S05]  /*96e0*/  @!P1 NANOSLEEP.SYNCS 0x989680 ;  /* 0x009896800000995d */ /* 0x008fea0003900000 */
[----:B------:R-:W3:Y:S02]  /*96f0*/  @!P1 SYNCS.PHASECHK.TRANS64 P1, [R3+URZ+0xd0], R4 ;  /* 0x0000d004030095a7 */ /* 0x000ee400080210ff */
[----:B---3--:R-:W-:Y:S05]  /*9700*/  @!P1 BRA `(.L_x_157) ;  /* 0xfffffffc00f09947 */ /* 0x008fea000383ffff */
[----:B------:R-:W-:Y:S05]  /*9710*/  BRA `(.L_x_92) ;  /* 0xffffffc400807947 */ /* 0x000fea000383ffff */
.L_x_95:
[----:B------:R-:W-:Y:S07]  /*9720*/  MOV R3, UR48 ;  /* 0x0000003000037c02 */ /* 0x000fee0008000f00 */
.L_x_158:
[----:B-1----:R1:W4:Y:S02]  /*9730*/  SYNCS.PHASECHK.TRANS64.TRYWAIT P1, [R3+URZ+0x110], R0 ;  /* 0x00011000030075a7 */ /* 0x00232400080211ff */
[----:B----4-:R-:W-:Y:S05]  /*9740*/  @!P1 NANOSLEEP.SYNCS 0x989680 ;  /* 0x009896800000995d */ /* 0x010fea0003900000 */
[----:B------:R-:W4:Y:S02]  /*9750*/  @!P1 SYNCS.PHASECHK.TRANS64 P1, [R3+URZ+0x110], R0 ;  /* 0x00011000030095a7 */ /* 0x000f2400080210ff */
[----:B----4-:R-:W-:Y:S05]  /*9760*/  @!P1 BRA `(.L_x_158) ;  /* 0xfffffffc00f09947 */ /* 0x010fea000383ffff */
[----:B------:R-:W-:Y:S05]  /*9770*/  BRA `(.L_x_94) ;  /* 0xffffffc8003c7947 */ /* 0x000fea000383ffff */
        .weak           $__internal_0_$__cuda_sm10x_tcgen05_guardrail_trap_col_being_dealloced_not_returned_by_alloc
        .type           $__internal_0_$__cuda_sm10x_tcgen05_guardrail_trap_col_being_dealloced_not_returned_by_alloc,@function
        .size           $__internal_0_$__cuda_sm10x_tcgen05_guardrail_trap_col_being_dealloced_not_returned_by_alloc,($__internal_1_$__cuda_sm10x_tcgen05_guardrail_trap_phase_invalid_during_alloc - $__internal_0_$__cuda_sm10x_tcgen05_guardrail_trap_col_being_dealloced_not_returned_by_alloc)
$__internal_0_$__cuda_sm10x_tcgen05_guardrail_trap_col_being_dealloced_not_returned_by_alloc:
[----:B------:R-:W-:Y:S05]  /*9780*/  BPT.TRAP 0x1 ;  /* 0x000000040000795c */ /* 0x000fea0000300000 */
[----:B------:R-:W-:-:S04]  /*9790*/  HFMA2 R3, -RZ, RZ, 0, 0 ;  /* 0x00000000ff037431 */ /* 0x000fc800000001ff */
[----:B------:R-:W-:Y:S05]  /*97a0*/  RET.REL.NODEC R2 `(_ZN7cutlass13device_kernelINS_4gemm6kernel13GemmUniversalIN4cute5tupleIJiiiiEEENS1_10collective13CollectiveMmaINS1_35MainloopSm100TmaUmmaWarpSpecializedILi13ELi2ELi4ENS5_IJNS4_1CILi1EEESB_SB_EEEEENS5_IJNSA_ILi128EEENSA_ILi112EEENSA_ILi64EEEEEENS_12float_e4m3_tENS5_IJlSB_lEEESI_SJ_NS4_8TiledMMAINS4_8MMA_AtomIJNS4_10MMA_TraitsINS4_19SM100_MMA_F8F6F4_SSEJSI_SI_fSE_SF_NS4_17integral_constantINS4_4UMMA5MajorELSQ_0EEESR_NSO_INSP_7ScaleInELSS_0EEEST_EEEEEENS4_6LayoutISC_NS5_IJNSA_ILi0EEESX_SX_EEEEENS5_IJNS4_10UnderscoreES10_S10_EEEEENS4_13SM90_TMA_LOADENS4_14ComposedLayoutINS4_7SwizzleILi2ELi4ELi3EEENS4_18smem_ptr_flag_bitsILi8EEENSW_INS5_IJNSA_ILi8EEESG_EEENS5_IJSG_SB_EEEEEEEvNS4_8identityES13_S1D_vS1E_EENS_8epilogue10collective18CollectiveEpilogueINS1G_23Sm100TmaWarpSpecializedILi1ELi1ELi112ELb0ELb0EEEJSH_NS5_IJNSW_ISE_SB_EENSW_ISF_SB_EEEEESI_SJ_SI_SJ_NS1G_6fusion15FusionCallbacksIS1K_NS1O_17LinearCombinationISI_fSI_fLNS_15FloatRoundStyleE2EEESH_S1N_JEEENS4_5SM1004TMEM4LOAD26SM100_TMEM_LOAD_32dp32b16xES13_NS14_INS15_ILi0ELi4ELi3EEES18_NSW_INS5_IJS19_NSA_ILi16EEEEEENS5_IJS1Z_SB_EEEEEEENS4_39AutoVectorizingCopyWithAssumedAlignmentILi128EEENS4_14SM90_TMA_STOREES23_S25_S25_EEEvvEEEEvNT_6ParamsE) ;  /* 0xffffff6802147950 */ /* 0x000fea0003c3ffff */
        .weak           $__internal_1_$__cuda_sm10x_tcgen05_guardrail_trap_phase_invalid_during_alloc
        .type           $__internal_1_$__cuda_sm10x_tcgen05_guardrail_trap_phase_invalid_during_alloc,@function
        .size           $__internal_1_$__cuda_sm10x_tcgen05_guardrail_trap_phase_invalid_during_alloc,($__internal_2_$__cuda_sm10x_tcgen05_guardrail_trap_unallocated_columns_being_dealloced - $__internal_1_$__cuda_sm10x_tcgen05_guardrail_trap_phase_invalid_during_alloc)
$__internal_1_$__cuda_sm10x_tcgen05_guardrail_trap_phase_invalid_during_alloc:
[----:B------:R-:W-:Y:S05]  /*97b0*/  BPT.TRAP 0x1 ;  /* 0x000000040000795c */ /* 0x000fea0000300000 */
[----:B------:R-:W-:-:S04]  /*97c0*/  MOV R3, 0x0 ;  /* 0x0000000000037802 */ /* 0x000fc80000000f00 */
[----:B------:R-:W-:Y:S05]  /*97d0*/  RET.REL.NODEC R2 `(_ZN7cutlass13device_kernelINS_4gemm6kernel13GemmUniversalIN4cute5tupleIJiiiiEEENS1_10collective13CollectiveMmaINS1_35MainloopSm100TmaUmmaWarpSpecializedILi13ELi2ELi4ENS5_IJNS4_1CILi1EEESB_SB_EEEEENS5_IJNSA_ILi128EEENSA_ILi112EEENSA_ILi64EEEEEENS_12float_e4m3_tENS5_IJlSB_lEEESI_SJ_NS4_8TiledMMAINS4_8MMA_AtomIJNS4_10MMA_TraitsINS4_19SM100_MMA_F8F6F4_SSEJSI_SI_fSE_SF_NS4_17integral_constantINS4_4UMMA5MajorELSQ_0EEESR_NSO_INSP_7ScaleInELSS_0EEEST_EEEEEENS4_6LayoutISC_NS5_IJNSA_ILi0EEESX_SX_EEEEENS5_IJNS4_10UnderscoreES10_S10_EEEEENS4_13SM90_TMA_LOADENS4_14ComposedLayoutINS4_7SwizzleILi2ELi4ELi3EEENS4_18smem_ptr_flag_bitsILi8EEENSW_INS5_IJNSA_ILi8EEESG_EEENS5_IJSG_SB_EEEEEEEvNS4_8identityES13_S1D_vS1E_EENS_8epilogue10collective18CollectiveEpilogueINS1G_23Sm100TmaWarpSpecializedILi1ELi1ELi112ELb0ELb0EEEJSH_NS5_IJNSW_ISE_SB_EENSW_ISF_SB_EEEEESI_SJ_SI_SJ_NS1G_6fusion15FusionCallbacksIS1K_NS1O_17LinearCombinationISI_fSI_fLNS_15FloatRoundStyleE2EEESH_S1N_JEEENS4_5SM1004TMEM4LOAD26SM100_TMEM_LOAD_32dp32b16xES13_NS14_INS15_ILi0ELi4ELi3EEES18_NSW_INS5_IJS19_NSA_ILi16EEEEEENS5_IJS1Z_SB_EEEEEEENS4_39AutoVectorizingCopyWithAssumedAlignmentILi128EEENS4_14SM90_TMA_STOREES23_S25_S25_EEEvvEEEEvNT_6ParamsE) ;  /* 0xffffff6802087950 */ /* 0x000fea0003c3ffff */
        .weak           $__internal_2_$__cuda_sm10x_tcgen05_guardrail_trap_unallocated_columns_being_dealloced
        .type           $__internal_2_$__cuda_sm10x_tcgen05_guardrail_trap_unallocated_columns_being_dealloced,@function
        .size           $__internal_2_$__cuda_sm10x_tcgen05_guardrail_trap_unallocated_columns_being_dealloced,(.L_x_160 - $__internal_2_$__cuda_sm10x_tcgen05_guardrail_trap_unallocated_columns_being_dealloced)
$__internal_2_$__cuda_sm10x_tcgen05_guardrail_trap_unallocated_columns_being_dealloced:
[----:B------:R-:W-:Y:S05]  /*97e0*/  BPT.TRAP 0x1 ;  /* 0x000000040000795c */ /* 0x000fea0000300000 */
[----:B------:R-:W-:-:S04]  /*97f0*/  HFMA2 R3, -RZ, RZ, 0, 0 ;  /* 0x00000000ff037431 */ /* 0x000fc800000001ff */
[----:B------:R-:W-:Y:S05]  /*9800*/  RET.REL.NODEC R2 `(_ZN7cutlass13device_kernelINS_4gemm6kernel13GemmUniversalIN4cute5tupleIJiiiiEEENS1_10collective13CollectiveMmaINS1_35MainloopSm100TmaUmmaWarpSpecializedILi13ELi2ELi4ENS5_IJNS4_1CILi1EEESB_SB_EEEEENS5_IJNSA_ILi128EEENSA_ILi112EEENSA_ILi64EEEEEENS_12float_e4m3_tENS5_IJlSB_lEEESI_SJ_NS4_8TiledMMAINS4_8MMA_AtomIJNS4_10MMA_TraitsINS4_19SM100_MMA_F8F6F4_SSEJSI_SI_fSE_SF_NS4_17integral_constantINS4_4UMMA5MajorELSQ_0EEESR_NSO_INSP_7ScaleInELSS_0EEEST_EEEEEENS4_6LayoutISC_NS5_IJNSA_ILi0EEESX_SX_EEEEENS5_IJNS4_10UnderscoreES10_S10_EEEEENS4_13SM90_TMA_LOADENS4_14ComposedLayoutINS4_7SwizzleILi2ELi4ELi3EEENS4_18smem_ptr_flag_bitsILi8EEENSW_INS5_IJNSA_ILi8EEESG_EEENS5_IJSG_SB_EEEEEEEvNS4_8identityES13_S1D_vS1E_EENS_8epilogue10collective18CollectiveEpilogueINS1G_23Sm100TmaWarpSpecializedILi1ELi1ELi112ELb0ELb0EEEJSH_NS5_IJNSW_ISE_SB_EENSW_ISF_SB_EEEEESI_SJ_SI_SJ_NS1G_6fusion15FusionCallbacksIS1K_NS1O_17LinearCombinationISI_fSI_fLNS_15FloatRoundStyleE2EEESH_S1N_JEEENS4_5SM1004TMEM4LOAD26SM100_TMEM_LOAD_32dp32b16xES13_NS14_INS15_ILi0ELi4ELi3EEES18_NSW_INS5_IJS19_NSA_ILi16EEEEEENS5_IJS1Z_SB_EEEEEEENS4_39AutoVectorizingCopyWithAssumedAlignmentILi128EEENS4_14SM90_TMA_STOREES23_S25_S25_EEEvvEEEEvNT_6ParamsE) ;  /* 0xffffff6402fc7950 */ /* 0x000fea0003c3ffff */
.L_x_159:
[----:B------:R-:W-:-:S00]  /*9810*/  BRA `(.L_x_159) ;  /* 0xfffffffc00fc7947 */ /* 0x000fc0000383ffff */
[----:B------:R-:W-:-:S00]  /*9820*/  NOP ;  /* 0x0000000000007918 */ /* 0x000fc00000000000 */
        /* <DEDUP_REMOVED lines=13> */
.L_x_160:


//--------------------- .nv.global.init           --------------------------
	.section	.nv.global.init,"aw",@progbits
.nv.global.init:
	.type		$str$26,@object
	.size		$str$26,($str$25 - $str$26)
$str$26:
        /*0000*/ 	.byte	0x2f, 0x74, 0x6d, 0x70, 0x2f, 0x63, 0x75, 0x74, 0x6c, 0x61, 0x73, 0x73, 0x5f, 0x73, 0x77, 0x65
        /*0010*/ 	.byte	0x65, 0x70, 0x5f, 0x73, 0x72, 0x63, 0x2f, 0x69, 0x6e, 0x63, 0x6c, 0x75, 0x64, 0x65, 0x2f, 0x63
        /*0020*/ 	.byte	0x75, 0x74, 0x65, 0x2f, 0x61, 0x74, 0x6f, 0x6d, 0x2f, 0x63, 0x6f, 0x70, 0x79, 0x5f, 0x74, 0x72
        /*0030*/ 	.byte	0x61, 0x69, 0x74, 0x73, 0x5f, 0x73, 0x6d, 0x31, 0x30, 0x30, 0x2e, 0x68, 0x70, 0x70, 0x00
	.type		$str$25,@object
	.size		$str$25,(__unnamed_1 - $str$25)
$str$25:
        /*003f*/ 	.byte	0x28, 0x28, 0x75, 0x69, 0x6e, 0x74, 0x33, 0x32, 0x5f, 0x74, 0x28, 0x74, 0x68, 0x72, 0x65, 0x61
        /*004f*/ 	.byte	0x64, 0x49, 0x64, 0x78, 0x2e, 0x78, 0x29, 0x20, 0x2f, 0x20, 0x33, 0x32, 0x29, 0x20, 0x25, 0x20
        /*005f*/ 	.byte	0x34, 0x29, 0x20, 0x3d, 0x3d, 0x20, 0x28, 0x28, 0x28, 0x74, 0x6d, 0x65, 0x6d, 0x5f, 0x61, 0x64
        /*006f*/ 	.byte	0x64, 0x72, 0x20, 0x3e, 0x3e, 0x20, 0x31, 0x36, 0x29, 0x20, 0x2f, 0x20, 0x33, 0x32, 0x29, 0x20
        /*007f*/ 	.byte	0x25, 0x20, 0x34, 0x29, 0x00
	.type		__unnamed_1,@object
	.size		__unnamed_1,(.L_1 - __unnamed_1)
__unnamed_1:
        /*0084*/ 	.byte	0x63, 0x6f, 0x6e, 0x73, 0x74, 0x65, 0x78, 0x70, 0x72, 0x20, 0x76, 0x6f, 0x69, 0x64, 0x20, 0x63
        /* <DEDUP_REMOVED lines=36> */
        /*02d4*/ 	.byte	0x3a, 0x43, 0x3c, 0x30, 0x3e, 0x3e, 0x3e, 0x3e, 0x5d, 0x00
.L_1:


//--------------------- .nv.shared._ZN7cutlass13device_kernelINS_4gemm6kernel13GemmUniversalIN4cute5tupleIJiiiiEEENS1_10collective13CollectiveMmaINS1_35MainloopSm100TmaUmmaWarpSpecializedILi13ELi2ELi4ENS5_IJNS4_1CILi1EEESB_SB_EEEEENS5_IJNSA_ILi128EEENSA_ILi112EEENSA_ILi64EEEEEENS_12float_e4m3_tENS5_IJlSB_lEEESI_SJ_NS4_8TiledMMAINS4_8MMA_AtomIJNS4_10MMA_TraitsINS4_19SM100_MMA_F8F6F4_SSEJSI_SI_fSE_SF_NS4_17integral_constantINS4_4UMMA5MajorELSQ_0EEESR_NSO_INSP_7ScaleInELSS_0EEEST_EEEEEENS4_6LayoutISC_NS5_IJNSA_ILi0EEESX_SX_EEEEENS5_IJNS4_10UnderscoreES10_S10_EEEEENS4_13SM90_TMA_LOADENS4_14ComposedLayoutINS4_7SwizzleILi2ELi4ELi3EEENS4_18smem_ptr_flag_bitsILi8EEENSW_INS5_IJNSA_ILi8EEESG_EEENS5_IJSG_SB_EEEEEEEvNS4_8identityES13_S1D_vS1E_EENS_8epilogue10collective18CollectiveEpilogueINS1G_23Sm100TmaWarpSpecializedILi1ELi1ELi112ELb0ELb0EEEJSH_NS5_IJNSW_ISE_SB_EENSW_ISF_SB_EEEEESI_SJ_SI_SJ_NS1G_6fusion15FusionCallbacksIS1K_NS1O_17LinearCombinationISI_fSI_fLNS_15FloatRoundStyleE2EEESH_S1N_JEEENS4_5SM1004TMEM4LOAD26SM100_TMEM_LOAD_32dp32b16xES13_NS14_INS15_ILi0ELi4ELi3EEES18_NSW_INS5_IJS19_NSA_ILi16EEEEEENS5_IJS1Z_SB_EEEEEEENS4_39AutoVectorizingCopyWithAssumedAlignmentILi128EEENS4_14SM90_TMA_STOREES23_S25_S25_EEEvvEEEEvNT_6ParamsE --------------------------
	.section	.nv.shared._ZN7cutlass13device_kernelINS_4gemm6kernel13GemmUniversalIN4cute5tupleIJiiiiEEENS1_10collective13CollectiveMmaINS1_35MainloopSm100TmaUmmaWarpSpecializedILi13ELi2ELi4ENS5_IJNS4_1CILi1EEESB_SB_EEEEENS5_IJNSA_ILi128EEENSA_ILi112EEENSA_ILi64EEEEEENS_12float_e4m3_tENS5_IJlSB_lEEESI_SJ_NS4_8TiledMMAINS4_8MMA_AtomIJNS4_10MMA_TraitsINS4_19SM100_MMA_F8F6F4_SSEJSI_SI_fSE_SF_NS4_17integral_constantINS4_4UMMA5MajorELSQ_0EEESR_NSO_INSP_7ScaleInELSS_0EEEST_EEEEEENS4_6LayoutISC_NS5_IJNSA_ILi0EEESX_SX_EEEEENS5_IJNS4_10UnderscoreES10_S10_EEEEENS4_13SM90_TMA_LOADENS4_14ComposedLayoutINS4_7SwizzleILi2ELi4ELi3EEENS4_18smem_ptr_flag_bitsILi8EEENSW_INS5_IJNSA_ILi8EEESG_EEENS5_IJSG_SB_EEEEEEEvNS4_8identityES13_S1D_vS1E_EENS_8epilogue10collective18CollectiveEpilogueINS1G_23Sm100TmaWarpSpecializedILi1ELi1ELi112ELb0ELb0EEEJSH_NS5_IJNSW_ISE_SB_EENSW_ISF_SB_EEEEESI_SJ_SI_SJ_NS1G_6fusion15FusionCallbacksIS1K_NS1O_17LinearCombinationISI_fSI_fLNS_15FloatRoundStyleE2EEESH_S1N_JEEENS4_5SM1004TMEM4LOAD26SM100_TMEM_LOAD_32dp32b16xES13_NS14_INS15_ILi0ELi4ELi3EEES18_NSW_INS5_IJS19_NSA_ILi16EEEEEENS5_IJS1Z_SB_EEEEEEENS4_39AutoVectorizingCopyWithAssumedAlignmentILi128EEENS4_14SM90_TMA_STOREES23_S25_S25_EEEvvEEEEvNT_6ParamsE,"aw",@nobits
	.sectionflags	@""
	.align	16
	.zero		1024


//--------------------- .nv.shared.reserved.0     --------------------------
	.section	.nv.shared.reserved.0,"aw",@nobits
	.weak		__nv_reservedSMEM_offset_0_alias
	.size		__nv_reservedSMEM_offset_0_alias, 0, 64
	.other		__nv_reservedSMEM_offset_0_alias,@"STO_CUDA_RESERVED_SHARED STV_DEFAULT"
__nv_reservedSMEM_offset_0_alias:
	.zero		0
.nv.shared.reserved.0:
	.zero		64
	.weak		__nv_reservedSMEM_tcgen05_partition
	.type		__nv_reservedSMEM_tcgen05_partition,@object
	.size		__nv_reservedSMEM_tcgen05_partition,(.L_0 - __nv_reservedSMEM_tcgen05_partition)
__nv_reservedSMEM_tcgen05_partition:
	.zero		32
.L_0:


//--------------------- .nv.global                --------------------------
	.section	.nv.global,"aw",@nobits
.nv.global:
	.type		_ZN40_INTERNAL_48095eec_4_k_cu_9f6b5240_296764cute1_E,@object
	.size		_ZN40_INTERNAL_48095eec_4_k_cu_9f6b5240_296764cute1_E,(_ZN40_INTERNAL_48095eec_4_k_cu_9f6b5240_296764cuda3std3__45__cpo6cbeginE - _ZN40_INTERNAL_48095eec_4_k_cu_9f6b5240_296764cute1_E)
_ZN40_INTERNAL_48095eec_4_k_cu_9f6b5240_296764cute1_E:
	.zero		1
	.type		_ZN40_INTERNAL_48095eec_4_k_cu_9f6b5240_296764cuda3std3__45__cpo6cbeginE,@object
	.size		_ZN40_INTERNAL_48095eec_4_k_cu_9f6b5240_296764cuda3std3__45__cpo6cbeginE,(_ZN40_INTERNAL_48095eec_4_k_cu_9f6b5240_296764cuda3std3__48in_placeE - _ZN40_INTERNAL_48095eec_4_k_cu_9f6b5240_296764cuda3std3__45__cpo6cbeginE)
_ZN40_INTERNAL_48095eec_4_k_cu_9f6b5240_296764cuda3std3__45__cpo6cbeginE:
	.zero		1
	.type		_ZN40_INTERNAL_48095eec_4_k_cu_9f6b5240_296764cuda3std3__48in_placeE,@object
	.size		_ZN40_INTERNAL_48095eec_4_k_cu_9f6b5240_296764cuda3std3__48in_placeE,(_ZN40_INTERNAL_48095eec_4_k_cu_9f6b5240_296764cuda3std6ranges3__45__cpo9iter_moveE - _ZN40_INTERNAL_48095eec_4_k_cu_9f6b5240_296764cuda3std3__48in_placeE)
_ZN40_INTERNAL_48095eec_4_k_cu_9f6b5240_296764cuda3std3__48in_placeE:
	.zero		1
	.type		_ZN40_INTERNAL_48095eec_4_k_cu_9f6b5240_296764cuda3std6ranges3__45__cpo9iter_moveE,@object
	.size		_ZN40_INTERNAL_48095eec_4_k_cu_9f6b5240_296764cuda3std6ranges3__45__cpo9iter_moveE,(_ZN40_INTERNAL_48095eec_4_k_cu_9f6b5240_296764cuda3std3__45__cpo5beginE - _ZN40_INTERNAL_48095eec_4_k_cu_9f6b5240_296764cuda3std6ranges3__45__cpo9iter_moveE)
_ZN40_INTERNAL_48095eec_4_k_cu_9f6b5240_296764cuda3std6ranges3__45__cpo9iter_moveE:
	.zero		1
	.type		_ZN40_INTERNAL_48095eec_4_k_cu_9f6b5240_296764cuda3std3__45__cpo5beginE,@object
	.size		_ZN40_INTERNAL_48095eec_4_k_cu_9f6b5240_296764cuda3std3__45__cpo5beginE,(_ZN40_INTERNAL_48095eec_4_k_cu_9f6b5240_296764cuda3std3__442_GLOBAL__N__48095eec_4_k_cu_9f6b5240_296766ignoreE - _ZN40_INTERNAL_48095eec_4_k_cu_9f6b5240_296764cuda3std3__45__cpo5beginE)
_ZN40_INTERNAL_48095eec_4_k_cu_9f6b5240_296764cuda3std3__45__cpo5beginE:
	.zero		1
	.type		_ZN40_INTERNAL_48095eec_4_k_cu_9f6b5240_296764cuda3std3__442_GLOBAL__N__48095eec_4_k_cu_9f6b5240_296766ignoreE,@object
	.size		_ZN40_INTERNAL_48095eec_4_k_cu_9f6b5240_296764cuda3std3__442_GLOBAL__N__48095eec_4_k_cu_9f6b5240_296766ignoreE,(_ZN40_INTERNAL_48095eec_4_k_cu_9f6b5240_296764cute7productE - _ZN40_INTERNAL_48095eec_4_k_cu_9f6b5240_296764cuda3std3__442_GLOBAL__N__48095eec_4_k_cu_9f6b5240_296766ignoreE)
_ZN40_INTERNAL_48095eec_4_k_cu_9f6b5240_296764cuda3std3__442_GLOBAL__N__48095eec_4_k_cu_9f6b5240_296766ignoreE:
	.zero		1
	.type		_ZN40_INTERNAL_48095eec_4_k_cu_9f6b5240_296764cute7productE,@object
	.size		_ZN40_INTERNAL_48095eec_4_k_cu_9f6b5240_296764cute7productE,(_ZN40_INTERNAL_48095eec_4_k_cu_9f6b5240_296764cuda3std3__45__cpo3endE - _ZN40_INTERNAL_48095eec_4_k_cu_9f6b5240_296764cute7productE)
_ZN40_INTERNAL_48095eec_4_k_cu_9f6b5240_296764cute7productE:
	.zero		1
	.type		_ZN40_INTERNAL_48095eec_4_k_cu_9f6b5240_296764cuda3std3__45__cpo3endE,@object
	.size		_ZN40_INTERNAL_48095eec_4_k_cu_9f6b5240_296764cuda3std3__45__cpo3endE,(_ZN40_INTERNAL_48095eec_4_k_cu_9f6b5240_296764cuda3std3__419piecewise_constructE - _ZN40_INTERNAL_48095eec_4_k_cu_9f6b5240_296764cuda3std3__45__cpo3endE)
_ZN40_INTERNAL_48095eec_4_k_cu_9f6b5240_296764cuda3std3__45__cpo3endE:
	.zero		1
	.type		_ZN40_INTERNAL_48095eec_4_k_cu_9f6b5240_296764cuda3std3__419piecewise_constructE,@object
	.size		_ZN40_INTERNAL_48095eec_4_k_cu_9f6b5240_296764cuda3std3__419piecewise_constructE,(_ZN40_INTERNAL_48095eec_4_k_cu_9f6b5240_296764cuda3std3__45__cpo4cendE - _ZN40_INTERNAL_48095eec_4_k_cu_9f6b5240_296764cuda3std3__419piecewise_constructE)
_ZN40_INTERNAL_48095eec_4_k_cu_9f6b5240_296764cuda3std3__419piecewise_constructE:
	.zero		1
	.type		_ZN40_INTERNAL_48095eec_4_k_cu_9f6b5240_296764cuda3std3__45__cpo4cendE,@object
	.size		_ZN40_INTERNAL_48095eec_4_k_cu_9f6b5240_296764cuda3std3__45__cpo4cendE,(_ZN40_INTERNAL_48095eec_4_k_cu_9f6b5240_296764cuda3std6ranges3__45__cpo4swapE - _ZN40_INTERNAL_48095eec_4_k_cu_9f6b5240_296764cuda3std3__45__cpo4cendE)
_ZN40_INTERNAL_48095eec_4_k_cu_9f6b5240_296764cuda3std3__45__cpo4cendE:
	.zero		1
	.type		_ZN40_INTERNAL_48095eec_4_k_cu_9f6b5240_296764cuda3std6ranges3__45__cpo4swapE,@object
	.size		_ZN40_INTERNAL_48095eec_4_k_cu_9f6b5240_296764cuda3std6ranges3__45__cpo4swapE,(.L_9 - _ZN40_INTERNAL_48095eec_4_k_cu_9f6b5240_296764cuda3std6ranges3__45__cpo4swapE)
_ZN40_INTERNAL_48095eec_4_k_cu_9f6b5240_296764cuda3std6ranges3__45__cpo4swapE:
	.zero		1
.L_9:


//--------------------- .nv.constant0._ZN7cutlass13device_kernelINS_4gemm6kernel13GemmUniversalIN4cute5tupleIJiiiiEEENS1_10collective13CollectiveMmaINS1_35MainloopSm100TmaUmmaWarpSpecializedILi13ELi2ELi4ENS5_IJNS4_1CILi1EEESB_SB_EEEEENS5_IJNSA_ILi128EEENSA_ILi112EEENSA_ILi64EEEEEENS_12float_e4m3_tENS5_IJlSB_lEEESI_SJ_NS4_8TiledMMAINS4_8MMA_AtomIJNS4_10MMA_TraitsINS4_19SM100_MMA_F8F6F4_SSEJSI_SI_fSE_SF_NS4_17integral_constantINS4_4UMMA5MajorELSQ_0EEESR_NSO_INSP_7ScaleInELSS_0EEEST_EEEEEENS4_6LayoutISC_NS5_IJNSA_ILi0EEESX_SX_EEEEENS5_IJNS4_10UnderscoreES10_S10_EEEEENS4_13SM90_TMA_LOADENS4_14ComposedLayoutINS4_7SwizzleILi2ELi4ELi3EEENS4_18smem_ptr_flag_bitsILi8EEENSW_INS5_IJNSA_ILi8EEESG_EEENS5_IJSG_SB_EEEEEEEvNS4_8identityES13_S1D_vS1E_EENS_8epilogue10collective18CollectiveEpilogueINS1G_23Sm100TmaWarpSpecializedILi1ELi1ELi112ELb0ELb0EEEJSH_NS5_IJNSW_ISE_SB_EENSW_ISF_SB_EEEEESI_SJ_SI_SJ_NS1G_6fusion15FusionCallbacksIS1K_NS1O_17LinearCombinationISI_fSI_fLNS_15FloatRoundStyleE2EEESH_S1N_JEEENS4_5SM1004TMEM4LOAD26SM100_TMEM_LOAD_32dp32b16xES13_NS14_INS15_ILi0ELi4ELi3EEES18_NSW_INS5_IJS19_NSA_ILi16EEEEEENS5_IJS1Z_SB_EEEEEEENS4_39AutoVectorizingCopyWithAssumedAlignmentILi128EEENS4_14SM90_TMA_STOREES23_S25_S25_EEEvvEEEEvNT_6ParamsE --------------------------
	.section	.nv.constant0._ZN7cutlass13device_kernelINS_4gemm6kernel13GemmUniversalIN4cute5tupleIJiiiiEEENS1_10collective13CollectiveMmaINS1_35MainloopSm100TmaUmmaWarpSpecializedILi13ELi2ELi4ENS5_IJNS4_1CILi1EEESB_SB_EEEEENS5_IJNSA_ILi128EEENSA_ILi112EEENSA_ILi64EEEEEENS_12float_e4m3_tENS5_IJlSB_lEEESI_SJ_NS4_8TiledMMAINS4_8MMA_AtomIJNS4_10MMA_TraitsINS4_19SM100_MMA_F8F6F4_SSEJSI_SI_fSE_SF_NS4_17integral_constantINS4_4UMMA5MajorELSQ_0EEESR_NSO_INSP_7ScaleInELSS_0EEEST_EEEEEENS4_6LayoutISC_NS5_IJNSA_ILi0EEESX_SX_EEEEENS5_IJNS4_10UnderscoreES10_S10_EEEEENS4_13SM90_TMA_LOADENS4_14ComposedLayoutINS4_7SwizzleILi2ELi4ELi3EEENS4_18smem_ptr_flag_bitsILi8EEENSW_INS5_IJNSA_ILi8EEESG_EEENS5_IJSG_SB_EEEEEEEvNS4_8identityES13_S1D_vS1E_EENS_8epilogue10collective18CollectiveEpilogueINS1G_23Sm100TmaWarpSpecializedILi1ELi1ELi112ELb0ELb0EEEJSH_NS5_IJNSW_ISE_SB_EENSW_ISF_SB_EEEEESI_SJ_SI_SJ_NS1G_6fusion15FusionCallbacksIS1K_NS1O_17LinearCombinationISI_fSI_fLNS_15FloatRoundStyleE2EEESH_S1N_JEEENS4_5SM1004TMEM4LOAD26SM100_TMEM_LOAD_32dp32b16xES13_NS14_INS15_ILi0ELi4ELi3EEES18_NSW_INS5_IJS19_NSA_ILi16EEEEEENS5_IJS1Z_SB_EEEEEEENS4_39AutoVectorizingCopyWithAssumedAlignmentILi128EEENS4_14SM90_TMA_STOREES23_S25_S25_EEEvvEEEEvNT_6ParamsE,"a",@progbits
	.sectionflags	@""
	.align	4
.nv.constant0._ZN7cutlass13device_kernelINS_4gemm6kernel13GemmUniversalIN4cute5tupleIJiiiiEEENS1_10collective13CollectiveMmaINS1_35MainloopSm100TmaUmmaWarpSpecializedILi13ELi2ELi4ENS5_IJNS4_1CILi1EEESB_SB_EEEEENS5_IJNSA_ILi128EEENSA_ILi112EEENSA_ILi64EEEEEENS_12float_e4m3_tENS5_IJlSB_lEEESI_SJ_NS4_8TiledMMAINS4_8MMA_AtomIJNS4_10MMA_TraitsINS4_19SM100_MMA_F8F6F4_SSEJSI_SI_fSE_SF_NS4_17integral_constantINS4_4UMMA5MajorELSQ_0EEESR_NSO_INSP_7ScaleInELSS_0EEEST_EEEEEENS4_6LayoutISC_NS5_IJNSA_ILi0EEESX_SX_EEEEENS5_IJNS4_10UnderscoreES10_S10_EEEEENS4_13SM90_TMA_LOADENS4_14ComposedLayoutINS4_7SwizzleILi2ELi4ELi3EEENS4_18smem_ptr_flag_bitsILi8EEENSW_INS5_IJNSA_ILi8EEESG_EEENS5_IJSG_SB_EEEEEEEvNS4_8identityES13_S1D_vS1E_EENS_8epilogue10collective18CollectiveEpilogueINS1G_23Sm100TmaWarpSpecializedILi1ELi1ELi112ELb0ELb0EEEJSH_NS5_IJNSW_ISE_SB_EENSW_ISF_SB_EEEEESI_SJ_SI_SJ_NS1G_6fusion15FusionCallbacksIS1K_NS1O_17LinearCombinationISI_fSI_fLNS_15FloatRoundStyleE2EEESH_S1N_JEEENS4_5SM1004TMEM4LOAD26SM100_TMEM_LOAD_32dp32b16xES13_NS14_INS15_ILi0ELi4ELi3EEES18_NSW_INS5_IJS19_NSA_ILi16EEEEEENS5_IJS1Z_SB_EEEEEEENS4_39AutoVectorizingCopyWithAssumedAlignmentILi128EEENS4_14SM90_TMA_STOREES23_S25_S25_EEEvvEEEEvNT_6ParamsE:
	.zero		2944


//--------------------- SYMBOLS --------------------------

	.type		.nv.reservedSmem.offset0,@object
	.size		.nv.reservedSmem.offset0,0x4
	.type		.nv.reservedSmem.cap,@object
	.size		.nv.reservedSmem.cap,0x4
	.type		__assertfail,@function
